	.target	sm_90a

	.elftype	@"ET_EXEC"


//--------------------- .note.nv.tkinfo           --------------------------
	.section	.note.nv.tkinfo,"",@"SHT_NOTE"
	.sectionflags	@"SHF_NOTE_NV_TKINFO"
	.tkinfo
        /*0018*/ 	.word	0x00000002
        /*0030*/ 	.string	""
        /*0030*/ 	.string	"ptxas"
        /*0030*/ 	.string	"Cuda compilation tools, release 13.0, V13.0.88"
        /*0030*/ 	.string	"Build cuda_13.0.r13.0/compiler.36424714_0"
        /*0030*/ 	.string	"-arch sm_90a -m 64 "



//--------------------- .note.nv.cuinfo           --------------------------
	.section	.note.nv.cuinfo,"",@"SHT_NOTE"
	.sectionflags	@"SHF_NOTE_NV_CUINFO"
        /*0018*/ 	.short	0x0002
        /*001a*/ 	.short	0x005a
        /*001c*/ 	.short	0x0082
	.zero		2


//--------------------- .nv.info                  --------------------------
	.section	.nv.info,"",@"SHT_CUDA_INFO"
	.align	4


	//----- nvinfo : EIATTR_REGCOUNT
	.align		4
        /*0000*/ 	.byte	0x04, 0x2f
        /*0002*/ 	.short	(.L_15 - .L_14)
	.align		4
.L_14:
        /*0004*/ 	.word	index@(_ZN7cutlass13device_kernelINS_4gemm6kernel13GemmUniversalIN4cute5tupleIJiiiiEEENS1_10collective13CollectiveMmaINS1_34MainloopSm90TmaGmmaWarpSpecializedILi3ENS5_IJNS4_1CILi1EEENSA_ILi2EEESB_EEENS1_35KernelTmaWarpSpecializedCooperativeEEENS5_IJNSA_ILi128EEESG_NSA_ILi64EEEEEENS_6half_tENS5_IJlSB_lEEESJ_SK_NS4_8TiledMMAINS4_8MMA_AtomIJNS4_4SM904GMMA26MMA_64x128x16_F32F16F16_SSILNSO_5MajorE0ELSQ_0ELNSO_7ScaleInE1ELSR_1EEEEEENS4_6LayoutINS5_IJSC_SB_SB_EEENS5_IJSB_NSA_ILi0EEESW_EEEEENS5_IJNS4_10UnderscoreESZ_SZ_EEEEENS4_23SM90_TMA_LOAD_MULTICASTENS4_14ComposedLayoutINS4_7SwizzleILi3ELi4ELi3EEENS4_18smem_ptr_flag_bitsILi16EEENSU_INS5_IJNSA_ILi8EEESH_EEENS5_IJSH_SB_EEEEEEEvNS4_8identityENS4_13SM90_TMA_LOADES1C_vS1D_EENS_8epilogue10collective6detail29Sm90TmaWarpSpecializedAdapterINS1H_15DefaultEpilogueISJ_SK_SK_NS1G_6thread17LinearCombinationISJ_Li1EffLNS1L_9ScaleType4KindE0ELNS_15FloatRoundStyleE2ESJ_EENS1_15EpilogueDefaultEEEEEvvEEEEvNT_6ParamsE)
        /*0008*/ 	.word	0x000000a8


	//----- nvinfo : EIATTR_FRAME_SIZE
	.align		4
.L_15:
        /*000c*/ 	.byte	0x04, 0x11
        /*000e*/ 	.short	(.L_17 - .L_16)
	.align		4
.L_16:
        /*0010*/ 	.word	index@(_ZN7cutlass13device_kernelINS_4gemm6kernel13GemmUniversalIN4cute5tupleIJiiiiEEENS1_10collective13CollectiveMmaINS1_34MainloopSm90TmaGmmaWarpSpecializedILi3ENS5_IJNS4_1CILi1EEENSA_ILi2EEESB_EEENS1_35KernelTmaWarpSpecializedCooperativeEEENS5_IJNSA_ILi128EEESG_NSA_ILi64EEEEEENS_6half_tENS5_IJlSB_lEEESJ_SK_NS4_8TiledMMAINS4_8MMA_AtomIJNS4_4SM904GMMA26MMA_64x128x16_F32F16F16_SSILNSO_5MajorE0ELSQ_0ELNSO_7ScaleInE1ELSR_1EEEEEENS4_6LayoutINS5_IJSC_SB_SB_EEENS5_IJSB_NSA_ILi0EEESW_EEEEENS5_IJNS4_10UnderscoreESZ_SZ_EEEEENS4_23SM90_TMA_LOAD_MULTICASTENS4_14ComposedLayoutINS4_7SwizzleILi3ELi4ELi3EEENS4_18smem_ptr_flag_bitsILi16EEENSU_INS5_IJNSA_ILi8EEESH_EEENS5_IJSH_SB_EEEEEEEvNS4_8identityENS4_13SM90_TMA_LOADES1C_vS1D_EENS_8epilogue10collective6detail29Sm90TmaWarpSpecializedAdapterINS1H_15DefaultEpilogueISJ_SK_SK_NS1G_6thread17LinearCombinationISJ_Li1EffLNS1L_9ScaleType4KindE0ELNS_15FloatRoundStyleE2ESJ_EENS1_15EpilogueDefaultEEEEEvvEEEEvNT_6ParamsE)
        /*0014*/ 	.word	0x00000000


	//----- nvinfo : EIATTR_MIN_STACK_SIZE
	.align		4
.L_17:
        /*0018*/ 	.byte	0x04, 0x12
        /*001a*/ 	.short	(.L_19 - .L_18)
	.align		4
.L_18:
        /*001c*/ 	.word	index@(_ZN7cutlass13device_kernelINS_4gemm6kernel13GemmUniversalIN4cute5tupleIJiiiiEEENS1_10collective13CollectiveMmaINS1_34MainloopSm90TmaGmmaWarpSpecializedILi3ENS5_IJNS4_1CILi1EEENSA_ILi2EEESB_EEENS1_35KernelTmaWarpSpecializedCooperativeEEENS5_IJNSA_ILi128EEESG_NSA_ILi64EEEEEENS_6half_tENS5_IJlSB_lEEESJ_SK_NS4_8TiledMMAINS4_8MMA_AtomIJNS4_4SM904GMMA26MMA_64x128x16_F32F16F16_SSILNSO_5MajorE0ELSQ_0ELNSO_7ScaleInE1ELSR_1EEEEEENS4_6LayoutINS5_IJSC_SB_SB_EEENS5_IJSB_NSA_ILi0EEESW_EEEEENS5_IJNS4_10UnderscoreESZ_SZ_EEEEENS4_23SM90_TMA_LOAD_MULTICASTENS4_14ComposedLayoutINS4_7SwizzleILi3ELi4ELi3EEENS4_18smem_ptr_flag_bitsILi16EEENSU_INS5_IJNSA_ILi8EEESH_EEENS5_IJSH_SB_EEEEEEEvNS4_8identityENS4_13SM90_TMA_LOADES1C_vS1D_EENS_8epilogue10collective6detail29Sm90TmaWarpSpecializedAdapterINS1H_15DefaultEpilogueISJ_SK_SK_NS1G_6thread17LinearCombinationISJ_Li1EffLNS1L_9ScaleType4KindE0ELNS_15FloatRoundStyleE2ESJ_EENS1_15EpilogueDefaultEEEEEvvEEEEvNT_6ParamsE)
        /*0020*/ 	.word	0x00000000
.L_19:


//--------------------- .nv.compat                --------------------------
	.section	.nv.compat,"",@"SHT_CUDA_COMPAT_INFO"
	.align	4
        /*0000*/ 	.byte	0x02, 0x09, 0x01, 0x00, 0x02, 0x02, 0x04, 0x00, 0x02, 0x05, 0x05, 0x00, 0x03, 0x07, 0x01, 0x01
        /*0010*/ 	.byte	0x02, 0x03, 0x01, 0x00, 0x02, 0x06, 0x01, 0x00, 0x04, 0x0b, 0x08, 0x00, 0x00, 0x00, 0x00, 0x00
        /*0020*/ 	.byte	0x00, 0x00, 0x00, 0x00


//--------------------- .nv.info._ZN7cutlass13device_kernelINS_4gemm6kernel13GemmUniversalIN4cute5tupleIJiiiiEEENS1_10collective13CollectiveMmaINS1_34MainloopSm90TmaGmmaWarpSpecializedILi3ENS5_IJNS4_1CILi1EEENSA_ILi2EEESB_EEENS1_35KernelTmaWarpSpecializedCooperativeEEENS5_IJNSA_ILi128EEESG_NSA_ILi64EEEEEENS_6half_tENS5_IJlSB_lEEESJ_SK_NS4_8TiledMMAINS4_8MMA_AtomIJNS4_4SM904GMMA26MMA_64x128x16_F32F16F16_SSILNSO_5MajorE0ELSQ_0ELNSO_7ScaleInE1ELSR_1EEEEEENS4_6LayoutINS5_IJSC_SB_SB_EEENS5_IJSB_NSA_ILi0EEESW_EEEEENS5_IJNS4_10UnderscoreESZ_SZ_EEEEENS4_23SM90_TMA_LOAD_MULTICASTENS4_14ComposedLayoutINS4_7SwizzleILi3ELi4ELi3EEENS4_18smem_ptr_flag_bitsILi16EEENSU_INS5_IJNSA_ILi8EEESH_EEENS5_IJSH_SB_EEEEEEEvNS4_8identityENS4_13SM90_TMA_LOADES1C_vS1D_EENS_8epilogue10collective6detail29Sm90TmaWarpSpecializedAdapterINS1H_15DefaultEpilogueISJ_SK_SK_NS1G_6thread17LinearCombinationISJ_Li1EffLNS1L_9ScaleType4KindE0ELNS_15FloatRoundStyleE2ESJ_EENS1_15EpilogueDefaultEEEEEvvEEEEvNT_6ParamsE --------------------------
	.section	.nv.info._ZN7cutlass13device_kernelINS_4gemm6kernel13GemmUniversalIN4cute5tupleIJiiiiEEENS1_10collective13CollectiveMmaINS1_34MainloopSm90TmaGmmaWarpSpecializedILi3ENS5_IJNS4_1CILi1EEENSA_ILi2EEESB_EEENS1_35KernelTmaWarpSpecializedCooperativeEEENS5_IJNSA_ILi128EEESG_NSA_ILi64EEEEEENS_6half_tENS5_IJlSB_lEEESJ_SK_NS4_8TiledMMAINS4_8MMA_AtomIJNS4_4SM904GMMA26MMA_64x128x16_F32F16F16_SSILNSO_5MajorE0ELSQ_0ELNSO_7ScaleInE1ELSR_1EEEEEENS4_6LayoutINS5_IJSC_SB_SB_EEENS5_IJSB_NSA_ILi0EEESW_EEEEENS5_IJNS4_10UnderscoreESZ_SZ_EEEEENS4_23SM90_TMA_LOAD_MULTICASTENS4_14ComposedLayoutINS4_7SwizzleILi3ELi4ELi3EEENS4_18smem_ptr_flag_bitsILi16EEENSU_INS5_IJNSA_ILi8EEESH_EEENS5_IJSH_SB_EEEEEEEvNS4_8identityENS4_13SM90_TMA_LOADES1C_vS1D_EENS_8epilogue10collective6detail29Sm90TmaWarpSpecializedAdapterINS1H_15DefaultEpilogueISJ_SK_SK_NS1G_6thread17LinearCombinationISJ_Li1EffLNS1L_9ScaleType4KindE0ELNS_15FloatRoundStyleE2ESJ_EENS1_15EpilogueDefaultEEEEEvvEEEEvNT_6ParamsE,"",@"SHT_CUDA_INFO"
	.sectionflags	@""
	.align	4


	//----- nvinfo : EIATTR_CUDA_API_VERSION
	.align		4
        /*0000*/ 	.byte	0x04, 0x37
        /*0002*/ 	.short	(.L_21 - .L_20)
.L_20:
        /*0004*/ 	.word	0x00000082


	//----- nvinfo : EIATTR_KPARAM_INFO
	.align		4
.L_21:
        /*0008*/ 	.byte	0x04, 0x17
        /*000a*/ 	.short	(.L_23 - .L_22)
.L_22:
        /*000c*/ 	.word	0x00000000
        /*0010*/ 	.short	0x0000
        /*0012*/ 	.short	0x0070
        /*0014*/ 	.byte	0x00, 0xf0, 0x01, 0x10


	//----- nvinfo : EIATTR_SPARSE_MMA_MASK
	.align		4
.L_23:
        /*0018*/ 	.byte	0x03, 0x50
        /*001a*/ 	.short	0x0000


	//----- nvinfo : EIATTR_MAXREG_COUNT
	.align		4
        /*001c*/ 	.byte	0x03, 0x1b
        /*001e*/ 	.short	0x00a8


	//----- nvinfo : EIATTR_NUM_BARRIERS
	.align		4
        /*0020*/ 	.byte	0x02, 0x4c
        /*0022*/ 	.byte	0x01
	.zero		1


	//----- nvinfo : EIATTR_EXTERNS
	.align		4
        /*0024*/ 	.byte	0x04, 0x0f
        /*0026*/ 	.short	(.L_25 - .L_24)


	//   ....[0]....
	.align		4
.L_24:
        /*0028*/ 	.word	index@(__assertfail)


	//----- nvinfo : EIATTR_MERCURY_ISA_VERSION
	.align		4
.L_25:
        /*002c*/ 	.byte	0x03, 0x5f
        /*002e*/ 	.short	0x0101


	//----- nvinfo : EIATTR_INT_WARP_WIDE_INSTR_OFFSETS
	.align		4
        /*0030*/ 	.byte	0x04, 0x31
        /*0032*/ 	.short	(.L_27 - .L_26)


	//   ....[0]....
.L_26:
        /*0034*/ 	.word	0x00000410


	//   ....[1]....
        /*0038*/ 	.word	0x00000430


	//   ....[2]....
        /*003c*/ 	.word	0x00000600


	//   ....[3]....
        /*0040*/ 	.word	0x00001e70


	//----- nvinfo : EIATTR_COOP_GROUP_MASK_REGIDS
	.align		4
.L_27:
        /*0044*/ 	.byte	0x04, 0x29
        /*0046*/ 	.short	(.L_29 - .L_28)


	//   ....[0]....
.L_28:
        /*0048*/ 	.word	0xffffffff


	//   ....[1]....
        /*004c*/ 	.word	0xffffffff


	//   ....[2]....
        /*0050*/ 	.word	0xffffffff


	//   ....[3]....
        /*0054*/ 	.word	0xffffffff


	//   ....[4]....
        /*0058*/ 	.word	0xffffffff


	//   ....[5]....
        /*005c*/ 	.word	0xffffffff


	//----- nvinfo : EIATTR_COOP_GROUP_INSTR_OFFSETS
	.align		4
.L_29:
        /*0060*/ 	.byte	0x04, 0x28
        /*0062*/ 	.short	(.L_31 - .L_30)


	//   ....[0]....
.L_30:
        /*0064*/ 	.word	0x00000060


	//   ....[1]....
        /*0068*/ 	.word	0x00000070


	//   ....[2]....
        /*006c*/ 	.word	0x00000130


	//   ....[3]....
        /*0070*/ 	.word	0x000002b0


	//   ....[4]....
        /*0074*/ 	.word	0x00000770


	//   ....[5]....
        /*0078*/ 	.word	0x000013f0


	//----- nvinfo : EIATTR_REG_RECONFIG
	.align		4
.L_31:
        /*007c*/ 	.byte	0x01, 0x54
	.zero		2


	//----- nvinfo : EIATTR_SYSCALL_OFFSETS
	.align		4
        /*0080*/ 	.byte	0x04, 0x46
        /*0082*/ 	.short	(.L_33 - .L_32)


	//   ....[0]....
.L_32:
        /*0084*/ 	.word	0x000015e0


	//----- nvinfo : EIATTR_MBARRIER_INSTR_OFFSETS
	.align		4
.L_33:
        /*0088*/ 	.byte	0x04, 0x39
        /*008a*/ 	.short	(.L_35 - .L_34)


	//   ....[0]....
.L_34:
        /*008c*/ 	.word	0x00000230
        /*0090*/ 	.word	0x000000ff
        /*0094*/ 	.word	0x00000000
        /*0098*/ 	.short	0x0100
        /*009a*/ 	.byte	0x08
	.zero		1


	//   ....[1]....
        /*009c*/ 	.word	0x00000240
        /*00a0*/ 	.word	0x000000ff
        /*00a4*/ 	.word	0x00000018
        /*00a8*/ 	.short	0x0100
        /*00aa*/ 	.byte	0x08
	.zero		1


	//   ....[2]....
        /*00ac*/ 	.word	0x00000250
        /*00b0*/ 	.word	0x000000ff
        /*00b4*/ 	.word	0x00000008
        /*00b8*/ 	.short	0x0100
        /*00ba*/ 	.byte	0x08
	.zero		1


	//   ....[3]....
        /*00bc*/ 	.word	0x00000260
        /*00c0*/ 	.word	0x000000ff
        /*00c4*/ 	.word	0x00000020
        /*00c8*/ 	.short	0x0100
        /*00ca*/ 	.byte	0x08
	.zero		1


	//   ....[4]....
        /*00cc*/ 	.word	0x00000270
        /*00d0*/ 	.word	0x000000ff
        /*00d4*/ 	.word	0x00000010
        /*00d8*/ 	.short	0x0100
        /*00da*/ 	.byte	0x08
	.zero		1


	//   ....[5]....
        /*00dc*/ 	.word	0x00000280
        /*00e0*/ 	.word	0x000000ff
        /*00e4*/ 	.word	0x00000028
        /*00e8*/ 	.short	0x0100
        /*00ea*/ 	.byte	0x08
	.zero		1


	//   ....[6]....
        /*00ec*/ 	.word	0x000006a0
        /*00f0*/ 	.word	0x000000ff
        /*00f4*/ 	.word	0x00000040
        /*00f8*/ 	.short	0x0100
        /*00fa*/ 	.byte	0x06
	.zero		1


	//   ....[7]....
        /*00fc*/ 	.word	0x00000720
        /*0100*/ 	.word	0x000000ff
        /*0104*/ 	.word	0x00000048
        /*0108*/ 	.short	0x0100
        /*010a*/ 	.byte	0x06
	.zero		1


	//   ....[8]....
        /*010c*/ 	.word	0x000016a0
        /*0110*/ 	.word	0x00000003
        /*0114*/ 	.word	0x00000000
        /*0118*/ 	.short	0x010a
        /*011a*/ 	.byte	0x3f
	.zero		1


	//   ....[9]....
        /*011c*/ 	.word	0x00001700
        /*0120*/ 	.word	0x00000003
        /*0124*/ 	.word	0x00000000
        /*0128*/ 	.short	0x010a
        /*012a*/ 	.byte	0x3f
	.zero		1


	//   ....[10]....
        /*012c*/ 	.word	0x00001a80
        /*0130*/ 	.word	0x00000005
        /*0134*/ 	.word	0x00000000
        /*0138*/ 	.short	0x010a
        /*013a*/ 	.byte	0x3f
	.zero		1


	//   ....[11]....
        /*013c*/ 	.word	0x00001ac0
        /*0140*/ 	.word	0x00000005
        /*0144*/ 	.word	0x00000000
        /*0148*/ 	.short	0x010a
        /*014a*/ 	.byte	0x3f
	.zero		1


	//   ....[12]....
        /*014c*/ 	.word	0x00001d20
        /*0150*/ 	.word	0x00000004
        /*0154*/ 	.word	0x00000000
        /*0158*/ 	.short	0x0101
        /*015a*/ 	.byte	0x3f
	.zero		1


	//   ....[13]....
        /*015c*/ 	.word	0x00001f10
        /*0160*/ 	.word	0x00000000
        /*0164*/ 	.word	0x00000000
        /*0168*/ 	.short	0x0101
        /*016a*/ 	.byte	0x3f
	.zero		1


	//   ....[14]....
        /*016c*/ 	.word	0x00006fd0
        /*0170*/ 	.word	0x00000017
        /*0174*/ 	.word	0x00000018
        /*0178*/ 	.short	0x010a
        /*017a*/ 	.byte	0x3f
	.zero		1


	//   ....[15]....
        /*017c*/ 	.word	0x00007360
        /*0180*/ 	.word	0x00000006
        /*0184*/ 	.word	0x00000048
        /*0188*/ 	.short	0x0101
        /*018a*/ 	.byte	0x3f
	.zero		1


	//   ....[16]....
        /*018c*/ 	.word	0x00007aa0
        /*0190*/ 	.word	0x00000007
        /*0194*/ 	.word	0x00000000
        /*0198*/ 	.short	0x010a
        /*019a*/ 	.byte	0x3f
	.zero		1


	//   ....[17]....
        /*019c*/ 	.word	0x00007b20
        /*01a0*/ 	.word	0x00000004
        /*01a4*/ 	.word	0x00000000
        /*01a8*/ 	.short	0x010a
        /*01aa*/ 	.byte	0x3f
	.zero		1


	//   ....[18]....
        /*01ac*/ 	.word	0x00007bb0
        /*01b0*/ 	.word	0x00000005
        /*01b4*/ 	.word	0x00000000
        /*01b8*/ 	.short	0x010a
        /*01ba*/ 	.byte	0x3f
	.zero		1


	//   ....[19]....
        /*01bc*/ 	.word	0x00007c10
        /*01c0*/ 	.word	0x00000003
        /*01c4*/ 	.word	0x00000000
        /*01c8*/ 	.short	0x010a
        /*01ca*/ 	.byte	0x3f
	.zero		1


	//   ....[20]....
        /*01cc*/ 	.word	0x00007c60
        /*01d0*/ 	.word	0x00000005
        /*01d4*/ 	.word	0x00000000
        /*01d8*/ 	.short	0x010a
        /*01da*/ 	.byte	0x3f
	.zero		1


	//   ....[21]....
        /*01dc*/ 	.word	0x00007d30
        /*01e0*/ 	.word	0x00000017
        /*01e4*/ 	.word	0x00000018
        /*01e8*/ 	.short	0x010a
        /*01ea*/ 	.byte	0x3f
	.zero		1


	//   ....[22]....
        /*01ec*/ 	.word	0x00007e00
        /*01f0*/ 	.word	0x00000007
        /*01f4*/ 	.word	0x00000000
        /*01f8*/ 	.short	0x010a
        /*01fa*/ 	.byte	0x3f
	.zero		1


	//   ....[23]....
        /*01fc*/ 	.word	0x00007e50
        /*0200*/ 	.word	0x00000004
        /*0204*/ 	.word	0x00000000
        /*0208*/ 	.short	0x010a
        /*020a*/ 	.byte	0x3f
	.zero		1


	//----- nvinfo : EIATTR_NUM_MBARRIERS
	.align		4
.L_35:
        /*020c*/ 	.byte	0x03, 0x38
        /*020e*/ 	.short	0x0008


	//----- nvinfo : EIATTR_EXIT_INSTR_OFFSETS
	.align		4
        /*0210*/ 	.byte	0x04, 0x1c
        /*0212*/ 	.short	(.L_37 - .L_36)


	//   ....[0]....
.L_36:
        /*0214*/ 	.word	0x00000940


	//   ....[1]....
        /*0218*/ 	.word	0x00001150


	//   ....[2]....
        /*021c*/ 	.word	0x00006760


	//   ....[3]....
        /*0220*/ 	.word	0x00006cc0


	//   ....[4]....
        /*0224*/ 	.word	0x00007c00


	//----- nvinfo : EIATTR_MAX_THREADS
	.align		4
.L_37:
        /*0228*/ 	.byte	0x04, 0x05
        /*022a*/ 	.short	(.L_39 - .L_38)
.L_38:
        /*022c*/ 	.word	0x00000180
        /*0230*/ 	.word	0x00000001
        /*0234*/ 	.word	0x00000001


	//----- nvinfo : EIATTR_CRS_STACK_SIZE
	.align		4
.L_39:
        /*0238*/ 	.byte	0x04, 0x1e
        /*023a*/ 	.short	(.L_41 - .L_40)
.L_40:
        /*023c*/ 	.word	0x00000000


	//----- nvinfo : EIATTR_CBANK_PARAM_SIZE
	.align		4
.L_41:
        /*0240*/ 	.byte	0x03, 0x19
        /*0242*/ 	.short	0x0470


	//----- nvinfo : EIATTR_PARAM_CBANK
	.align		4
        /*0244*/ 	.byte	0x04, 0x0a
        /*0246*/ 	.short	(.L_43 - .L_42)
	.align		4
.L_42:
        /*0248*/ 	.word	index@(.nv.constant0._ZN7cutlass13device_kernelINS_4gemm6kernel13GemmUniversalIN4cute5tupleIJiiiiEEENS1_10collective13CollectiveMmaINS1_34MainloopSm90TmaGmmaWarpSpecializedILi3ENS5_IJNS4_1CILi1EEENSA_ILi2EEESB_EEENS1_35KernelTmaWarpSpecializedCooperativeEEENS5_IJNSA_ILi128EEESG_NSA_ILi64EEEEEENS_6half_tENS5_IJlSB_lEEESJ_SK_NS4_8TiledMMAINS4_8MMA_AtomIJNS4_4SM904GMMA26MMA_64x128x16_F32F16F16_SSILNSO_5MajorE0ELSQ_0ELNSO_7ScaleInE1ELSR_1EEEEEENS4_6LayoutINS5_IJSC_SB_SB_EEENS5_IJSB_NSA_ILi0EEESW_EEEEENS5_IJNS4_10UnderscoreESZ_SZ_EEEEENS4_23SM90_TMA_LOAD_MULTICASTENS4_14ComposedLayoutINS4_7SwizzleILi3ELi4ELi3EEENS4_18smem_ptr_flag_bitsILi16EEENSU_INS5_IJNSA_ILi8EEESH_EEENS5_IJSH_SB_EEEEEEEvNS4_8identityENS4_13SM90_TMA_LOADES1C_vS1D_EENS_8epilogue10collective6detail29Sm90TmaWarpSpecializedAdapterINS1H_15DefaultEpilogueISJ_SK_SK_NS1G_6thread17LinearCombinationISJ_Li1EffLNS1L_9ScaleType4KindE0ELNS_15FloatRoundStyleE2ESJ_EENS1_15EpilogueDefaultEEEEEvvEEEEvNT_6ParamsE)
        /*024c*/ 	.short	0x0210
        /*024e*/ 	.short	0x0470


	//----- nvinfo : EIATTR_SW_WAR
	.align		4
.L_43:
        /*0250*/ 	.byte	0x04, 0x36
        /*0252*/ 	.short	(.L_45 - .L_44)
.L_44:
        /*0254*/ 	.word	0x00000008
.L_45:


//--------------------- .nv.callgraph             --------------------------
	.section	.nv.callgraph,"",@"SHT_CUDA_CALLGRAPH"
	.align	4
	.sectionentsize	8
	.align		4
        /*0000*/ 	.word	0x00000000
	.align		4
        /*0004*/ 	.word	0xffffffff
	.align		4
        /*0008*/ 	.word	index@(_ZN7cutlass13device_kernelINS_4gemm6kernel13GemmUniversalIN4cute5tupleIJiiiiEEENS1_10collective13CollectiveMmaINS1_34MainloopSm90TmaGmmaWarpSpecializedILi3ENS5_IJNS4_1CILi1EEENSA_ILi2EEESB_EEENS1_35KernelTmaWarpSpecializedCooperativeEEENS5_IJNSA_ILi128EEESG_NSA_ILi64EEEEEENS_6half_tENS5_IJlSB_lEEESJ_SK_NS4_8TiledMMAINS4_8MMA_AtomIJNS4_4SM904GMMA26MMA_64x128x16_F32F16F16_SSILNSO_5MajorE0ELSQ_0ELNSO_7ScaleInE1ELSR_1EEEEEENS4_6LayoutINS5_IJSC_SB_SB_EEENS5_IJSB_NSA_ILi0EEESW_EEEEENS5_IJNS4_10UnderscoreESZ_SZ_EEEEENS4_23SM90_TMA_LOAD_MULTICASTENS4_14ComposedLayoutINS4_7SwizzleILi3ELi4ELi3EEENS4_18smem_ptr_flag_bitsILi16EEENSU_INS5_IJNSA_ILi8EEESH_EEENS5_IJSH_SB_EEEEEEEvNS4_8identityENS4_13SM90_TMA_LOADES1C_vS1D_EENS_8epilogue10collective6detail29Sm90TmaWarpSpecializedAdapterINS1H_15DefaultEpilogueISJ_SK_SK_NS1G_6thread17LinearCombinationISJ_Li1EffLNS1L_9ScaleType4KindE0ELNS_15FloatRoundStyleE2ESJ_EENS1_15EpilogueDefaultEEEEEvvEEEEvNT_6ParamsE)
	.align		4
        /*000c*/ 	.word	index@(__assertfail)
	.align		4
        /*0010*/ 	.word	0x00000000
	.align		4
        /*0014*/ 	.word	0xfffffffe
	.align		4
        /*0018*/ 	.word	0x00000000
	.align		4
        /*001c*/ 	.word	0xfffffffd
	.align		4
        /*0020*/ 	.word	0x00000000
	.align		4
        /*0024*/ 	.word	0xfffffffc


//--------------------- .nv.constant4             --------------------------
	.section	.nv.constant4,"a",@progbits
	.align	8
	.align		8
.nv.constant4:
        /*0000*/ 	.dword	__assertfail
	.align		8
        /*0008*/ 	.dword	__unnamed_1
	.align		8
        /*0010*/ 	.dword	_ZN40_INTERNAL_e1239406_4_k_cu_78053c55_358954cuda3std3__45__cpo5beginE
	.align		8
        /*0018*/ 	.dword	_ZN40_INTERNAL_e1239406_4_k_cu_78053c55_358954cuda3std3__45__cpo3endE
	.align		8
        /*0020*/ 	.dword	_ZN40_INTERNAL_e1239406_4_k_cu_78053c55_358954cuda3std3__45__cpo6cbeginE
	.align		8
        /*0028*/ 	.dword	_ZN40_INTERNAL_e1239406_4_k_cu_78053c55_358954cuda3std3__45__cpo4cendE
	.align		8
        /*0030*/ 	.dword	_ZN40_INTERNAL_e1239406_4_k_cu_78053c55_358954cuda3std3__442_GLOBAL__N__e1239406_4_k_cu_78053c55_358956ignoreE
	.align		8
        /*0038*/ 	.dword	_ZN40_INTERNAL_e1239406_4_k_cu_78053c55_358954cuda3std3__419piecewise_constructE
	.align		8
        /*0040*/ 	.dword	_ZN40_INTERNAL_e1239406_4_k_cu_78053c55_358954cuda3std3__48in_placeE
	.align		8
        /*0048*/ 	.dword	_ZN40_INTERNAL_e1239406_4_k_cu_78053c55_358954cuda3std6ranges3__45__cpo4swapE
	.align		8
        /*0050*/ 	.dword	_ZN40_INTERNAL_e1239406_4_k_cu_78053c55_358954cuda3std6ranges3__45__cpo9iter_moveE
	.align		8
        /*0058*/ 	.dword	_ZN40_INTERNAL_e1239406_4_k_cu_78053c55_358954cute7productE
	.align		8
        /*0060*/ 	.dword	_ZN40_INTERNAL_e1239406_4_k_cu_78053c55_358954cute1_E
	.align		8
        /*0068*/ 	.dword	$str$22
	.align		8
        /*0070*/ 	.dword	$str$23


//--------------------- .text._ZN7cutlass13device_kernelINS_4gemm6kernel13GemmUniversalIN4cute5tupleIJiiiiEEENS1_10collective13CollectiveMmaINS1_34MainloopSm90TmaGmmaWarpSpecializedILi3ENS5_IJNS4_1CILi1EEENSA_ILi2EEESB_EEENS1_35KernelTmaWarpSpecializedCooperativeEEENS5_IJNSA_ILi128EEESG_NSA_ILi64EEEEEENS_6half_tENS5_IJlSB_lEEESJ_SK_NS4_8TiledMMAINS4_8MMA_AtomIJNS4_4SM904GMMA26MMA_64x128x16_F32F16F16_SSILNSO_5MajorE0ELSQ_0ELNSO_7ScaleInE1ELSR_1EEEEEENS4_6LayoutINS5_IJSC_SB_SB_EEENS5_IJSB_NSA_ILi0EEESW_EEEEENS5_IJNS4_10UnderscoreESZ_SZ_EEEEENS4_23SM90_TMA_LOAD_MULTICASTENS4_14ComposedLayoutINS4_7SwizzleILi3ELi4ELi3EEENS4_18smem_ptr_flag_bitsILi16EEENSU_INS5_IJNSA_ILi8EEESH_EEENS5_IJSH_SB_EEEEEEEvNS4_8identityENS4_13SM90_TMA_LOADES1C_vS1D_EENS_8epilogue10collective6detail29Sm90TmaWarpSpecializedAdapterINS1H_15DefaultEpilogueISJ_SK_SK_NS1G_6thread17LinearCombinationISJ_Li1EffLNS1L_9ScaleType4KindE0ELNS_15FloatRoundStyleE2ESJ_EENS1_15EpilogueDefaultEEEEEvvEEEEvNT_6ParamsE --------------------------
	.section	.text._ZN7cutlass13device_kernelINS_4gemm6kernel13GemmUniversalIN4cute5tupleIJiiiiEEENS1_10collective13CollectiveMmaINS1_34MainloopSm90TmaGmmaWarpSpecializedILi3ENS5_IJNS4_1CILi1EEENSA_ILi2EEESB_EEENS1_35KernelTmaWarpSpecializedCooperativeEEENS5_IJNSA_ILi128EEESG_NSA_ILi64EEEEEENS_6half_tENS5_IJlSB_lEEESJ_SK_NS4_8TiledMMAINS4_8MMA_AtomIJNS4_4SM904GMMA26MMA_64x128x16_F32F16F16_SSILNSO_5MajorE0ELSQ_0ELNSO_7ScaleInE1ELSR_1EEEEEENS4_6LayoutINS5_IJSC_SB_SB_EEENS5_IJSB_NSA_ILi0EEESW_EEEEENS5_IJNS4_10UnderscoreESZ_SZ_EEEEENS4_23SM90_TMA_LOAD_MULTICASTENS4_14ComposedLayoutINS4_7SwizzleILi3ELi4ELi3EEENS4_18smem_ptr_flag_bitsILi16EEENSU_INS5_IJNSA_ILi8EEESH_EEENS5_IJSH_SB_EEEEEEEvNS4_8identityENS4_13SM90_TMA_LOADES1C_vS1D_EENS_8epilogue10collective6detail29Sm90TmaWarpSpecializedAdapterINS1H_15DefaultEpilogueISJ_SK_SK_NS1G_6thread17LinearCombinationISJ_Li1EffLNS1L_9ScaleType4KindE0ELNS_15FloatRoundStyleE2ESJ_EENS1_15EpilogueDefaultEEEEEvvEEEEvNT_6ParamsE,"ax",@progbits
	.align	128
.text._ZN7cutlass13device_kernelINS_4gemm6kernel13GemmUniversalIN4cute5tupleIJiiiiEEENS1_10collective13CollectiveMmaINS1_34MainloopSm90TmaGmmaWarpSpecializedILi3ENS5_IJNS4_1CILi1EEENSA_ILi2EEESB_EEENS1_35KernelTmaWarpSpecializedCooperativeEEENS5_IJNSA_ILi128EEESG_NSA_ILi64EEEEEENS_6half_tENS5_IJlSB_lEEESJ_SK_NS4_8TiledMMAINS4_8MMA_AtomIJNS4_4SM904GMMA26MMA_64x128x16_F32F16F16_SSILNSO_5MajorE0ELSQ_0ELNSO_7ScaleInE1ELSR_1EEEEEENS4_6LayoutINS5_IJSC_SB_SB_EEENS5_IJSB_NSA_ILi0EEESW_EEEEENS5_IJNS4_10UnderscoreESZ_SZ_EEEEENS4_23SM90_TMA_LOAD_MULTICASTENS4_14ComposedLayoutINS4_7SwizzleILi3ELi4ELi3EEENS4_18smem_ptr_flag_bitsILi16EEENSU_INS5_IJNSA_ILi8EEESH_EEENS5_IJSH_SB_EEEEEEEvNS4_8identityENS4_13SM90_TMA_LOADES1C_vS1D_EENS_8epilogue10collective6detail29Sm90TmaWarpSpecializedAdapterINS1H_15DefaultEpilogueISJ_SK_SK_NS1G_6thread17LinearCombinationISJ_Li1EffLNS1L_9ScaleType4KindE0ELNS_15FloatRoundStyleE2ESJ_EENS1_15EpilogueDefaultEEEEEvvEEEEvNT_6ParamsE:
        .type           _ZN7cutlass13device_kernelINS_4gemm6kernel13GemmUniversalIN4cute5tupleIJiiiiEEENS1_10collective13CollectiveMmaINS1_34MainloopSm90TmaGmmaWarpSpecializedILi3ENS5_IJNS4_1CILi1EEENSA_ILi2EEESB_EEENS1_35KernelTmaWarpSpecializedCooperativeEEENS5_IJNSA_ILi128EEESG_NSA_ILi64EEEEEENS_6half_tENS5_IJlSB_lEEESJ_SK_NS4_8TiledMMAINS4_8MMA_AtomIJNS4_4SM904GMMA26MMA_64x128x16_F32F16F16_SSILNSO_5MajorE0ELSQ_0ELNSO_7ScaleInE1ELSR_1EEEEEENS4_6LayoutINS5_IJSC_SB_SB_EEENS5_IJSB_NSA_ILi0EEESW_EEEEENS5_IJNS4_10UnderscoreESZ_SZ_EEEEENS4_23SM90_TMA_LOAD_MULTICASTENS4_14ComposedLayoutINS4_7SwizzleILi3ELi4ELi3EEENS4_18smem_ptr_flag_bitsILi16EEENSU_INS5_IJNSA_ILi8EEESH_EEENS5_IJSH_SB_EEEEEEEvNS4_8identityENS4_13SM90_TMA_LOADES1C_vS1D_EENS_8epilogue10collective6detail29Sm90TmaWarpSpecializedAdapterINS1H_15DefaultEpilogueISJ_SK_SK_NS1G_6thread17LinearCombinationISJ_Li1EffLNS1L_9ScaleType4KindE0ELNS_15FloatRoundStyleE2ESJ_EENS1_15EpilogueDefaultEEEEEvvEEEEvNT_6ParamsE,@function
        .size           _ZN7cutlass13device_kernelINS_4gemm6kernel13GemmUniversalIN4cute5tupleIJiiiiEEENS1_10collective13CollectiveMmaINS1_34MainloopSm90TmaGmmaWarpSpecializedILi3ENS5_IJNS4_1CILi1EEENSA_ILi2EEESB_EEENS1_35KernelTmaWarpSpecializedCooperativeEEENS5_IJNSA_ILi128EEESG_NSA_ILi64EEEEEENS_6half_tENS5_IJlSB_lEEESJ_SK_NS4_8TiledMMAINS4_8MMA_AtomIJNS4_4SM904GMMA26MMA_64x128x16_F32F16F16_SSILNSO_5MajorE0ELSQ_0ELNSO_7ScaleInE1ELSR_1EEEEEENS4_6LayoutINS5_IJSC_SB_SB_EEENS5_IJSB_NSA_ILi0EEESW_EEEEENS5_IJNS4_10UnderscoreESZ_SZ_EEEEENS4_23SM90_TMA_LOAD_MULTICASTENS4_14ComposedLayoutINS4_7SwizzleILi3ELi4ELi3EEENS4_18smem_ptr_flag_bitsILi16EEENSU_INS5_IJNSA_ILi8EEESH_EEENS5_IJSH_SB_EEEEEEEvNS4_8identityENS4_13SM90_TMA_LOADES1C_vS1D_EENS_8epilogue10collective6detail29Sm90TmaWarpSpecializedAdapterINS1H_15DefaultEpilogueISJ_SK_SK_NS1G_6thread17LinearCombinationISJ_Li1EffLNS1L_9ScaleType4KindE0ELNS_15FloatRoundStyleE2ESJ_EENS1_15EpilogueDefaultEEEEEvvEEEEvNT_6ParamsE,(.L_x_195 - _ZN7cutlass13device_kernelINS_4gemm6kernel13GemmUniversalIN4cute5tupleIJiiiiEEENS1_10collective13CollectiveMmaINS1_34MainloopSm90TmaGmmaWarpSpecializedILi3ENS5_IJNS4_1CILi1EEENSA_ILi2EEESB_EEENS1_35KernelTmaWarpSpecializedCooperativeEEENS5_IJNSA_ILi128EEESG_NSA_ILi64EEEEEENS_6half_tENS5_IJlSB_lEEESJ_SK_NS4_8TiledMMAINS4_8MMA_AtomIJNS4_4SM904GMMA26MMA_64x128x16_F32F16F16_SSILNSO_5MajorE0ELSQ_0ELNSO_7ScaleInE1ELSR_1EEEEEENS4_6LayoutINS5_IJSC_SB_SB_EEENS5_IJSB_NSA_ILi0EEESW_EEEEENS5_IJNS4_10UnderscoreESZ_SZ_EEEEENS4_23SM90_TMA_LOAD_MULTICASTENS4_14ComposedLayoutINS4_7SwizzleILi3ELi4ELi3EEENS4_18smem_ptr_flag_bitsILi16EEENSU_INS5_IJNSA_ILi8EEESH_EEENS5_IJSH_SB_EEEEEEEvNS4_8identityENS4_13SM90_TMA_LOADES1C_vS1D_EENS_8epilogue10collective6detail29Sm90TmaWarpSpecializedAdapterINS1H_15DefaultEpilogueISJ_SK_SK_NS1G_6thread17LinearCombinationISJ_Li1EffLNS1L_9ScaleType4KindE0ELNS_15FloatRoundStyleE2ESJ_EENS1_15EpilogueDefaultEEEEEvvEEEEvNT_6ParamsE)
        .other          _ZN7cutlass13device_kernelINS_4gemm6kernel13GemmUniversalIN4cute5tupleIJiiiiEEENS1_10collective13CollectiveMmaINS1_34MainloopSm90TmaGmmaWarpSpecializedILi3ENS5_IJNS4_1CILi1EEENSA_ILi2EEESB_EEENS1_35KernelTmaWarpSpecializedCooperativeEEENS5_IJNSA_ILi128EEESG_NSA_ILi64EEEEEENS_6half_tENS5_IJlSB_lEEESJ_SK_NS4_8TiledMMAINS4_8MMA_AtomIJNS4_4SM904GMMA26MMA_64x128x16_F32F16F16_SSILNSO_5MajorE0ELSQ_0ELNSO_7ScaleInE1ELSR_1EEEEEENS4_6LayoutINS5_IJSC_SB_SB_EEENS5_IJSB_NSA_ILi0EEESW_EEEEENS5_IJNS4_10UnderscoreESZ_SZ_EEEEENS4_23SM90_TMA_LOAD_MULTICASTENS4_14ComposedLayoutINS4_7SwizzleILi3ELi4ELi3EEENS4_18smem_ptr_flag_bitsILi16EEENSU_INS5_IJNSA_ILi8EEESH_EEENS5_IJSH_SB_EEEEEEEvNS4_8identityENS4_13SM90_TMA_LOADES1C_vS1D_EENS_8epilogue10collective6detail29Sm90TmaWarpSpecializedAdapterINS1H_15DefaultEpilogueISJ_SK_SK_NS1G_6thread17LinearCombinationISJ_Li1EffLNS1L_9ScaleType4KindE0ELNS_15FloatRoundStyleE2ESJ_EENS1_15EpilogueDefaultEEEEEvvEEEEvNT_6ParamsE,@"STO_CUDA_ENTRY STV_DEFAULT"
_ZN7cutlass13device_kernelINS_4gemm6kernel13GemmUniversalIN4cute5tupleIJiiiiEEENS1_10collective13CollectiveMmaINS1_34MainloopSm90TmaGmmaWarpSpecializedILi3ENS5_IJNS4_1CILi1EEENSA_ILi2EEESB_EEENS1_35KernelTmaWarpSpecializedCooperativeEEENS5_IJNSA_ILi128EEESG_NSA_ILi64EEEEEENS_6half_tENS5_IJlSB_lEEESJ_SK_NS4_8TiledMMAINS4_8MMA_AtomIJNS4_4SM904GMMA26MMA_64x128x16_F32F16F16_SSILNSO_5MajorE0ELSQ_0ELNSO_7ScaleInE1ELSR_1EEEEEENS4_6LayoutINS5_IJSC_SB_SB_EEENS5_IJSB_NSA_ILi0EEESW_EEEEENS5_IJNS4_10UnderscoreESZ_SZ_EEEEENS4_23SM90_TMA_LOAD_MULTICASTENS4_14ComposedLayoutINS4_7SwizzleILi3ELi4ELi3EEENS4_18smem_ptr_flag_bitsILi16EEENSU_INS5_IJNSA_ILi8EEESH_EEENS5_IJSH_SB_EEEEEEEvNS4_8identityENS4_13SM90_TMA_LOADES1C_vS1D_EENS_8epilogue10collective6detail29Sm90TmaWarpSpecializedAdapterINS1H_15DefaultEpilogueISJ_SK_SK_NS1G_6thread17LinearCombinationISJ_Li1EffLNS1L_9ScaleType4KindE0ELNS_15FloatRoundStyleE2ESJ_EENS1_15EpilogueDefaultEEEEEvvEEEEvNT_6ParamsE:
[----:B------:R-:W0:Y:S01]  /*0000*/  LDC R1, c[0x0][0x28] ;  /* 0x00000a00ff017b82 */ /* 0x000e220000000800 */
[----:B------:R-:W1:Y:S01]  /*0010*/  S2R R94, SR_TID.X ;  /* 0x00000000005e7919 */ /* 0x000e620000002100 */
[----:B------:R-:W-:Y:S01]  /*0020*/  ELECT P0, URZ, PT ;  /* 0x00000000003f782f */ /* 0x000fe20003800000 */
[----:B------:R-:W-:Y:S01]  /*0030*/  BSSY B0, `(.L_x_0) ;  /* 0x000000f000007945 */ /* 0x000fe20003800000 */
[--C-:B-1----:R-:W-:Y:S02]  /*0040*/  SHF.R.U32.HI R0, RZ, 0x5, R94.reuse ;  /* 0x00000005ff007819 */ /* 0x102fe4000001165e */
[----:B------:R-:W-:-:S03]  /*0050*/  SHF.R.U32.HI R6, RZ, 0x7, R94 ;  /* 0x00000007ff067819 */ /* 0x000fc6000001165e */
[----:B------:R-:W1:Y:S04]  /*0060*/  SHFL.IDX PT, R3, R0, RZ, 0x1f ;  /* 0x00001fff00037589 */ /* 0x000e6800000e0000 */
[----:B------:R2:W3:Y:S01]  /*0070*/  SHFL.IDX PT, R2, R6, RZ, 0x1f ;  /* 0x00001fff06027589 */ /* 0x0004e200000e0000 */
[----:B-1----:R-:W-:-:S13]  /*0080*/  ISETP.NE.OR P0, PT, R3, RZ, !P0 ;  /* 0x000000ff0300720c */ /* 0x002fda0004705670 */
[----:B0-23--:R-:W-:Y:S05]  /*0090*/  @P0 BRA `(.L_x_1) ;  /* 0x0000000000200947 */ /* 0x00dfea0003800000 */
[----:B------:R-:W-:Y:S02]  /*00a0*/  ULDC.64 UR4, c[0x0][0x198] ;  /* 0x0000660000047ab9 */ /* 0x000fe40000000a00 */
[----:B------:R-:W-:Y:S02]  /*00b0*/  UIADD3 UR6, UP0, UR4, 0xf0, URZ ;  /* 0x000000f004067890 */ /* 0x000fe4000ff1e03f */
[----:B------:R-:W-:Y:S02]  /*00c0*/  UIADD3 UR4, UP1, UR4, 0x1f0, URZ ;  /* 0x000001f004047890 */ /* 0x000fe4000ff3e03f */
[----:B------:R-:W-:Y:S02]  /*00d0*/  UIADD3.X UR7, URZ, UR5, URZ, UP0, !UPT ;  /* 0x000000053f077290 */ /* 0x000fe400087fe43f */
[----:B------:R-:W-:-:S07]  /*00e0*/  UIADD3.X UR5, URZ, UR5, URZ, UP1, !UPT ;  /* 0x000000053f057290 */ /* 0x000fce0008ffe43f */
[----:B------:R0:W-:Y:S02]  /*00f0*/  UTMACCTL.PF [UR6] ;  /* 0x00000000060079b9 */ /* 0x0001e40008040000 */
[----:B------:R0:W-:Y:S02]  /*0100*/  UTMACCTL.PF [UR4] ;  /* 0x00000000040079b9 */ /* 0x0001e40008040000 */
[----:B0-----:R-:W-:Y:S01]  /*0110*/  NOP ;  /* 0x0000000000007918 */ /* 0x001fe20000000000 */
.L_x_1:
[----:B------:R-:W-:Y:S05]  /*0120*/  BSYNC B0 ;  /* 0x0000000000007941 */ /* 0x000fea0003800000 */
.L_x_0:
[----:B------:R-:W0:Y:S02]  /*0130*/  SHFL.IDX PT, R5, R0, RZ, 0x1f ;  /* 0x00001fff00057589 */ /* 0x000e2400000e0000 */
[----:B0-----:R-:W-:-:S13]  /*0140*/  ISETP.NE.AND P0, PT, R5, RZ, PT ;  /* 0x000000ff0500720c */ /* 0x001fda0003f05270 */
[----:B------:R-:W-:Y:S05]  /*0150*/  @P0 BRA `(.L_x_2) ;  /* 0x0000000000500947 */ /* 0x000fea0003800000 */
[----:B------:R-:W0:Y:S01]  /*0160*/  S2UR UR8, SR_CgaCtaId ;  /* 0x00000000000879c3 */ /* 0x000e220000008800 */
[----:B------:R-:W-:Y:S01]  /*0170*/  UMOV UR4, 0x400 ;  /* 0x0000040000047882 */ /* 0x000fe20000000000 */
[----:B------:R-:W-:Y:S01]  /*0180*/  UMOV UR5, 0x1 ;  /* 0x0000000100057882 */ /* 0x000fe20000000000 */
[----:B------:R-:W-:Y:S01]  /*0190*/  UMOV UR6, 0x4 ;  /* 0x0000000400067882 */ /* 0x000fe20000000000 */
[----:B------:R-:W-:Y:S01]  /*01a0*/  ELECT P0, URZ, PT ;  /* 0x00000000003f782f */ /* 0x000fe20003800000 */
[----:B------:R-:W-:-:S04]  /*01b0*/  UIADD3 UR6, -UR6, 0x100000, URZ ;  /* 0x0010000006067890 */ /* 0x000fc8000fffe13f */
[----:B------:R-:W-:Y:S02]  /*01c0*/  USHF.L.U32 UR7, UR6, 0xb, URZ ;  /* 0x0000000b06077899 */ /* 0x000fe4000800063f */
[----:B------:R-:W-:Y:S02]  /*01d0*/  USHF.L.U32 UR6, UR6, 0x1, URZ ;  /* 0x0000000106067899 */ /* 0x000fe4000800063f */
[----:B0-----:R-:W-:Y:S02]  /*01e0*/  ULEA UR8, UR8, UR4, 0x18 ;  /* 0x0000000408087291 */ /* 0x001fe4000f8ec03f */
[----:B------:R-:W-:-:S04]  /*01f0*/  UIADD3 UR4, -UR5, 0x100000, URZ ;  /* 0x0010000005047890 */ /* 0x000fc8000fffe13f */
[----:B------:R-:W-:Y:S02]  /*0200*/  USHF.L.U32 UR5, UR4, 0xb, URZ ;  /* 0x0000000b04057899 */ /* 0x000fe4000800063f */
[----:B------:R-:W-:Y:S01]  /*0210*/  USHF.L.U32 UR4, UR4, 0x1, URZ ;  /* 0x0000000104047899 */ /* 0x000fe2000800063f */
[----:B------:R-:W0:Y:S11]  /*0220*/  FENCE.VIEW.ASYNC.S ;  /* 0x00000000000073c6 */ /* 0x000e360000000000 */
[----:B0-----:R0:W1:Y:S01]  /*0230*/  SYNCS.EXCH.64 URZ, [UR8], UR4 ;  /* 0x00000004083f75b2 */ /* 0x0010620008000100 */
[----:B------:R0:W2:Y:S01]  /*0240*/  SYNCS.EXCH.64 URZ, [UR8+0x18], UR6 ;  /* 0x00001806083f75b2 */ /* 0x0000a20008000100 */
[----:B------:R0:W3:Y:S01]  /*0250*/  SYNCS.EXCH.64 URZ, [UR8+0x8], UR4 ;  /* 0x00000804083f75b2 */ /* 0x0000e20008000100 */
[----:B------:R0:W4:Y:S01]  /*0260*/  SYNCS.EXCH.64 URZ, [UR8+0x20], UR6 ;  /* 0x00002006083f75b2 */ /* 0x0001220008000100 */
[----:B------:R0:W0:Y:S01]  /*0270*/  SYNCS.EXCH.64 URZ, [UR8+0x10], UR4 ;  /* 0x00001004083f75b2 */ /* 0x0000220008000100 */
[----:B------:R0:W0:Y:S01]  /*0280*/  SYNCS.EXCH.64 URZ, [UR8+0x28], UR6 ;  /* 0x00002806083f75b2 */ /* 0x0000220008000100 */
[----:B------:R-:W-:Y:S01]  /*0290*/  NOP ;  /* 0x0000000000007918 */ /* 0x000fe20000000000 */
.L_x_2:
[----:B------:R-:W-:Y:S01]  /*02a0*/  SHF.R.S32.HI R7, RZ, 0x1f, R94 ;  /* 0x0000001fff077819 */ /* 0x000fe2000001145e */
[----:B------:R-:W5:Y:S01]  /*02b0*/  SHFL.IDX PT, R0, R0, RZ, 0x1f ;  /* 0x00001fff00007589 */ /* 0x000f6200000e0000 */
[----:B0-----:R-:W0:Y:S01]  /*02c0*/  S2UR UR8, SR_CTAID.X ;  /* 0x00000000000879c3 */ /* 0x001e220000002500 */
[----:B------:R-:W-:Y:S02]  /*02d0*/  ELECT P0, URZ, PT ;  /* 0x00000000003f782f */ /* 0x000fe40003800000 */
[----:B------:R-:W-:Y:S01]  /*02e0*/  LEA.HI R7, R7, R94, RZ, 0x7 ;  /* 0x0000005e07077211 */ /* 0x000fe200078f38ff */
[----:B------:R-:W1:Y:S01]  /*02f0*/  S2R R4, SR_CTAID.Y ;  /* 0x0000000000047919 */ /* 0x000e620000002600 */
[----:B------:R-:W-:Y:S01]  /*0300*/  ULDC UR4, c[0x0][0x154] ;  /* 0x0000550000047ab9 */ /* 0x000fe20000000800 */
[----:B------:R-:W-:Y:S01]  /*0310*/  NOP ;  /* 0x0000000000007918 */ /* 0x000fe20000000000 */
[----:B------:R-:W-:Y:S01]  /*0320*/  LOP3.LUT R7, R7, 0xffffff80, RZ, 0xc0, !PT ;  /* 0xffffff8007077812 */ /* 0x000fe200078ec0ff */
[----:B------:R-:W-:Y:S01]  /*0330*/  NOP ;  /* 0x0000000000007918 */ /* 0x000fe20000000000 */
[----:B------:R-:W2:Y:S03]  /*0340*/  LDC R14, c[0x0][0x140] ;  /* 0x00005000ff0e7b82 */ /* 0x000ea60000000800 */
[----:B------:R-:W-:-:S05]  /*0350*/  IMAD.IADD R7, R94, 0x1, -R7 ;  /* 0x000000015e077824 */ /* 0x000fca00078e0a07 */
[----:B------:R-:W-:Y:S01]  /*0360*/  SHF.R.S32.HI R8, RZ, 0x1f, R7 ;  /* 0x0000001fff087819 */ /* 0x000fe20000011407 */
[----:B------:R-:W3:Y:S01]  /*0370*/  LDC R12, c[0x0][0x144] ;  /* 0x00005100ff0c7b82 */ /* 0x000ee20000000800 */
[----:B------:R-:W-:Y:S02]  /*0380*/  LOP3.LUT P2, RZ, R7, 0x7, RZ, 0xc0, !PT ;  /* 0x0000000707ff7812 */ /* 0x000fe4000784c0ff */
[----:B------:R-:W-:Y:S02]  /*0390*/  LEA.HI R8, R8, R7, RZ, 0x3 ;  /* 0x0000000708087211 */ /* 0x000fe400078f18ff */
[----:B-----5:R-:W-:Y:S02]  /*03a0*/  ISETP.NE.OR P0, PT, R0, RZ, !P0 ;  /* 0x000000ff0000720c */ /* 0x020fe40004705670 */
[--C-:B------:R-:W-:Y:S02]  /*03b0*/  SHF.R.S32.HI R0, RZ, 0x3, R8.reuse ;  /* 0x00000003ff007819 */ /* 0x100fe40000011408 */
[----:B------:R-:W-:-:S02]  /*03c0*/  SHF.R.S32.HI R9, RZ, 0x1f, R8 ;  /* 0x0000001fff097819 */ /* 0x000fc40000011408 */
[----:B------:R-:W-:Y:S02]  /*03d0*/  SHF.R.S32.HI R8, RZ, 0x1f, R5 ;  /* 0x0000001fff087819 */ /* 0x000fe40000011405 */
[----:B------:R-:W-:Y:S02]  /*03e0*/  LEA.HI R9, R9, R0, RZ, 0x2 ;  /* 0x0000000009097211 */ /* 0x000fe400078f10ff */
[----:B------:R-:W-:Y:S02]  /*03f0*/  LEA.HI R8, R8, R5, RZ, 0x2 ;  /* 0x0000000508087211 */ /* 0x000fe400078f10ff */
[----:B-1----:R-:W-:Y:S01]  /*0400*/  I2FP.F32.U32 R11, R4 ;  /* 0x00000004000b7245 */ /* 0x002fe20000201000 */
[----:B------:R-:W-:Y:S01]  /*0410*/  VOTEU.ALL UP0, P0 ;  /* 0x00000000003f7886 */ /* 0x000fe20000000000 */
[----:B------:R-:W-:Y:S01]  /*0420*/  LOP3.LUT R10, R8, 0x3ffffffc, RZ, 0xc0, !PT ;  /* 0x3ffffffc080a7812 */ /* 0x000fe200078ec0ff */
[----:B------:R-:W-:Y:S01]  /*0430*/  VOTEU.ALL UP1, P0 ;  /* 0x00000000003f7886 */ /* 0x000fe20000020000 */
[----:B------:R-:W-:Y:S01]  /*0440*/  LOP3.LUT R9, R9, 0xfffffffc, RZ, 0xc0, !PT ;  /* 0xfffffffc09097812 */ /* 0x000fe200078ec0ff */
[----:B------:R-:W-:Y:S01]  /*0450*/  FMUL R13, R11, UR4 ;  /* 0x000000040b0d7c20 */ /* 0x000fe20008400000 */
[----:B------:R-:W1:Y:S01]  /*0460*/  @!UP0 S2UR UR7, SR_CgaCtaId ;  /* 0x00000000000789c3 */ /* 0x000e620000008800 */
[----:B------:R-:W-:Y:S01]  /*0470*/  IMAD.IADD R11, R5, 0x1, -R10 ;  /* 0x00000001050b7824 */ /* 0x000fe200078e0a0a */
[----:B0-----:R-:W-:Y:S01]  /*0480*/  I2FP.F32.U32 R10, UR8 ;  /* 0x00000008000a7c45 */ /* 0x001fe20008201000 */
[----:B------:R-:W-:Y:S01]  /*0490*/  IMAD.IADD R8, R0, 0x1, -R9 ;  /* 0x0000000100087824 */ /* 0x000fe200078e0a09 */
[----:B------:R-:W-:Y:S01]  /*04a0*/  ULDC UR4, c[0x0][0x150] ;  /* 0x0000540000047ab9 */ /* 0x000fe20000000800 */
[----:B------:R-:W0:Y:S01]  /*04b0*/  F2I.U32.TRUNC.NTZ R13, R13 ;  /* 0x0000000d000d7305 */ /* 0x000e22000020f000 */
[----:B------:R-:W-:Y:S01]  /*04c0*/  SHF.R.S32.HI R0, RZ, 0x1f, R3 ;  /* 0x0000001fff007819 */ /* 0x000fe20000011403 */
[----:B------:R-:W-:Y:S01]  /*04d0*/  FMUL R10, R10, UR4 ;  /* 0x000000040a0a7c20 */ /* 0x000fe20008400000 */
[----:B------:R-:W5:Y:S01]  /*04e0*/  LDC R9, c[0x0][0x148] ;  /* 0x00005200ff097b82 */ /* 0x000f620000000800 */
[----:B------:R-:W-:Y:S01]  /*04f0*/  IMAD R8, R11, 0x4, R8 ;  /* 0x000000040b087824 */ /* 0x000fe200078e0208 */
[----:B------:R-:W-:Y:S01]  /*0500*/  LEA.HI R0, R0, R3, RZ, 0x2 ;  /* 0x0000000300007211 */ /* 0x000fe200078f10ff */
[----:B------:R-:W-:Y:S01]  /*0510*/  UMOV UR4, 0x20 ;  /* 0x0000002000047882 */ /* 0x000fe20000000000 */
[----:B------:R-:W-:Y:S01]  /*0520*/  @!UP0 UMOV UR6, 0x400 ;  /* 0x0000040000068882 */ /* 0x000fe20000000000 */
[----:B------:R-:W4:Y:S01]  /*0530*/  F2I.U32.TRUNC.NTZ R10, R10 ;  /* 0x0000000a000a7305 */ /* 0x000f22000020f000 */
[----:B------:R-:W-:Y:S01]  /*0540*/  LOP3.LUT R0, R0, 0xfffffffc, RZ, 0xc0, !PT ;  /* 0xfffffffc00007812 */ /* 0x000fe200078ec0ff */
[----:B------:R-:W-:Y:S01]  /*0550*/  IMAD.SHL.U32 R19, R8, 0x4, RZ ;  /* 0x0000000408137824 */ /* 0x000fe200078e00ff */
[----:B------:R-:W-:-:S04]  /*0560*/  @!UP0 UIADD3 UR4, -UR4, 0x100000, URZ ;  /* 0x0010000004048890 */ /* 0x000fc8000fffe13f */
[----:B------:R-:W-:Y:S02]  /*0570*/  @!UP0 USHF.L.U32 UR5, UR4, 0xb, URZ ;  /* 0x0000000b04058899 */ /* 0x000fe4000800063f */
[----:B------:R-:W-:Y:S01]  /*0580*/  @!UP0 USHF.L.U32 UR4, UR4, 0x1, URZ ;  /* 0x0000000104048899 */ /* 0x000fe2000800063f */
[----:B--2---:R-:W-:Y:S01]  /*0590*/  ISETP.EQ.U32.AND P3, PT, R14, 0x1, PT ;  /* 0x000000010e00780c */ /* 0x004fe20003f62070 */
[----:B------:R-:W-:Y:S01]  /*05a0*/  IMAD.IADD R3, R3, 0x1, -R0 ;  /* 0x0000000103037824 */ /* 0x000fe200078e0a00 */
[----:B------:R-:W-:Y:S01]  /*05b0*/  LOP3.LUT R19, R8, 0xc, R19, 0x78, !PT ;  /* 0x0000000c08137812 */ /* 0x000fe200078e7813 */
[----:B0-----:R-:W-:Y:S02]  /*05c0*/  IMAD.MOV R20, RZ, RZ, -R13 ;  /* 0x000000ffff147224 */ /* 0x001fe400078e0a0d */
[----:B------:R-:W-:Y:S01]  /*05d0*/  VIADD R8, R2, 0xffffffff ;  /* 0xffffffff02087836 */ /* 0x000fe20000000000 */
[----:B-1----:R-:W-:Y:S01]  /*05e0*/  @!UP0 ULEA UR6, UR7, UR6, 0x18 ;  /* 0x0000000607068291 */ /* 0x002fe2000f8ec03f */
[----:B------:R-:W-:Y:S01]  /*05f0*/  ISETP.NE.AND P1, PT, R3, 0x3, PT ;  /* 0x000000030300780c */ /* 0x000fe20003f25270 */
[----:B------:R-:W-:Y:S01]  /*0600*/  VOTEU.ALL UP0, P0 ;  /* 0x00000000003f7886 */ /* 0x000fe20000000000 */
[----:B------:R-:W-:Y:S01]  /*0610*/  ISETP.LT.U32.AND P0, PT, R19, 0x2, !P2 ;  /* 0x000000021300780c */ /* 0x000fe20005701070 */
[----:B----4-:R-:W-:Y:S01]  /*0620*/  IMAD.MOV R7, RZ, RZ, -R10 ;  /* 0x000000ffff077224 */ /* 0x010fe200078e0a0a */
[----:B------:R-:W-:-:S02]  /*0630*/  ISETP.EQ.OR P1, PT, R3, RZ, !P1 ;  /* 0x000000ff0300720c */ /* 0x000fc40004f22670 */
[----:B------:R-:W-:Y:S01]  /*0640*/  ISETP.GE.U32.AND P5, PT, R8, 0x2, PT ;  /* 0x000000020800780c */ /* 0x000fe20003fa6070 */
[----:B-----5:R-:W-:Y:S01]  /*0650*/  IMAD R0, R9, R20, R4 ;  /* 0x0000001409007224 */ /* 0x020fe200078e0204 */
[----:B------:R-:W-:Y:S01]  /*0660*/  ISETP.EQ.AND P1, PT, R2, RZ, P1 ;  /* 0x000000ff0200720c */ /* 0x000fe20000f22270 */
[----:B---3--:R-:W-:Y:S01]  /*0670*/  IMAD R7, R12, R7, UR8 ;  /* 0x000000080c077e24 */ /* 0x008fe2000f8e0207 */
[----:B------:R-:W-:Y:S01]  /*0680*/  ISETP.NE.AND P2, PT, R2, RZ, PT ;  /* 0x000000ff0200720c */ /* 0x000fe20003f45270 */
[----:B------:R-:W0:Y:S02]  /*0690*/  FENCE.VIEW.ASYNC.S ;  /* 0x00000000000073c6 */ /* 0x000e240000000000 */
[----:B0-----:R0:W1:Y:S01]  /*06a0*/  @!UP0 SYNCS.EXCH.64 URZ, [UR6+0x40], UR4 ;  /* 0x00004004063f85b2 */ /* 0x0010620008000100 */
[----:B------:R-:W-:Y:S02]  /*06b0*/  ISETP.NE.AND P4, PT, R0, R19, PT ;  /* 0x000000130000720c */ /* 0x000fe40003f85270 */
[----:B------:R-:W-:-:S02]  /*06c0*/  SEL R18, RZ, 0x1, !P1 ;  /* 0x00000001ff127807 */ /* 0x000fc40004800000 */
[----:B------:R-:W-:Y:S02]  /*06d0*/  ISETP.EQ.OR P4, PT, R7, RZ, !P4 ;  /* 0x000000ff0700720c */ /* 0x000fe40006782670 */
[----:B------:R-:W-:Y:S02]  /*06e0*/  LOP3.LUT R0, R94, 0x7f, RZ, 0xc0, !PT ;  /* 0x0000007f5e007812 */ /* 0x000fe400078ec0ff */
[----:B------:R-:W-:Y:S02]  /*06f0*/  PLOP3.LUT P0, PT, P0, P4, PT, 0x80, 0x0 ;  /* 0x000000000000781c */ /* 0x000fe40000709070 */
[----:B------:R-:W-:Y:S02]  /*0700*/  SEL R18, R18, 0x2, P5 ;  /* 0x0000000212127807 */ /* 0x000fe40002800000 */
[----:B------:R-:W-:Y:S01]  /*0710*/  P2R R102, PR, RZ, 0x1 ;  /* 0x00000001ff667803 */ /* 0x000fe20000000000 */
[----:B------:R0:W2:Y:S01]  /*0720*/  @!UP1 SYNCS.EXCH.64 URZ, [UR6+0x48], UR4 ;  /* 0x00004804063f95b2 */ /* 0x0000a20008000100 */
[----:B------:R-:W-:Y:S01]  /*0730*/  NOP ;  /* 0x0000000000007918 */ /* 0x000fe20000000000 */
[----:B------:R-:W-:Y:S06]  /*0740*/  @!P3 BRA `(.L_x_3) ;  /* 0x000000000008b947 */ /* 0x000fec0003800000 */
[----:B-12---:R-:W-:Y:S01]  /*0750*/  UCGABAR_ARV ;  /* 0x00000000000079c7 */ /* 0x006fe20008000000 */
[----:B------:R-:W-:Y:S05]  /*0760*/  BRA `(.L_x_4) ;  /* 0x0000000000047947 */ /* 0x000fea0003800000 */
.L_x_3:
[----:B-12---:R-:W-:Y:S01]  /*0770*/  NOP ;  /* 0x0000000000007918 */ /* 0x006fe20000000000 */
.L_x_4:
[----:B------:R-:W1:Y:S01]  /*0780*/  LDC R2, c[0x0][0x65c] ;  /* 0x00019700ff027b82 */ /* 0x000e620000000800 */
[----:B------:R-:W-:Y:S02]  /*0790*/  IMAD.U32 R10, RZ, RZ, UR8 ;  /* 0x00000008ff0a7e24 */ /* 0x000fe4000f8e00ff */
[----:B------:R-:W-:Y:S01]  /*07a0*/  IMAD.MOV.U32 R11, RZ, RZ, RZ ;  /* 0x000000ffff0b7224 */ /* 0x000fe200078e00ff */
[----:B-1----:R-:W-:-:S04]  /*07b0*/  ISETP.NE.AND P1, PT, R2, 0x1, PT ;  /* 0x000000010200780c */ /* 0x002fc80003f25270 */
[----:B------:R-:W-:-:S09]  /*07c0*/  P2R R5, PR, RZ, 0x2 ;  /* 0x00000002ff057803 */ /* 0x000fd20000000000 */
[----:B------:R-:W1:Y:S01]  /*07d0*/  @P1 LDC R17, c[0x0][0x10] ;  /* 0x00000400ff111b82 */ /* 0x000e620000000800 */
[----:B------:R-:W-:Y:S02]  /*07e0*/  @P1 IMAD.MOV.U32 R5, RZ, RZ, RZ ;  /* 0x000000ffff051224 */ /* 0x000fe400078e00ff */
[----:B------:R-:W-:-:S05]  /*07f0*/  @P1 IMAD.MOV.U32 R15, RZ, RZ, RZ ;  /* 0x000000ffff0f1224 */ /* 0x000fca00078e00ff */
[----:B------:R-:W2:Y:S01]  /*0800*/  @!P1 LDC R13, c[0x0][0xc] ;  /* 0x00000300ff0d9b82 */ /* 0x000ea20000000800 */
[----:B0-----:R-:W-:Y:S01]  /*0810*/  ULDC UR4, c[0x0][0xc] ;  /* 0x0000030000047ab9 */ /* 0x001fe20000000800 */
[----:B------:R-:W-:Y:S01]  /*0820*/  ULDC UR5, c[0x0][0x10] ;  /* 0x0000040000057ab9 */ /* 0x000fe20000000800 */
[----:B------:R-:W-:Y:S01]  /*0830*/  ULDC UR6, c[0x0][0x14] ;  /* 0x0000050000067ab9 */ /* 0x000fe20000000800 */
[----:B------:R-:W-:-:S04]  /*0840*/  UIMAD.WIDE.U32 UR4, UR4, UR5, URZ ;  /* 0x00000005040472a5 */ /* 0x000fc8000f8e003f */
[----:B------:R-:W-:Y:S02]  /*0850*/  UIMAD.WIDE.U32 UR36, UR4, UR6, URZ ;  /* 0x00000006042472a5 */ /* 0x000fe4000f8e003f */
[----:B------:R-:W-:-:S04]  /*0860*/  UIMAD UR42, UR5, UR6, URZ ;  /* 0x00000006052a72a4 */ /* 0x000fc8000f8e023f */
[----:B------:R-:W-:Y:S01]  /*0870*/  UIADD3 UR42, UR37, UR42, URZ ;  /* 0x0000002a252a7290 */ /* 0x000fe2000fffe03f */
[----:B-1----:R-:W-:-:S04]  /*0880*/  @P1 IMAD.WIDE.U32 R16, R17, UR8, R4 ;  /* 0x0000000811101c25 */ /* 0x002fc8000f8e0004 */
[----:B------:R-:W-:Y:S02]  /*0890*/  @P1 IMAD.IADD R17, R17, 0x1, R15 ;  /* 0x0000000111111824 */ /* 0x000fe400078e020f */
[----:B--2---:R-:W-:-:S04]  /*08a0*/  @!P1 IMAD.WIDE.U32 R10, R4, R13, R10 ;  /* 0x0000000d040a9225 */ /* 0x004fc800078e000a */
[----:B------:R-:W-:Y:S02]  /*08b0*/  @!P1 IMAD.MOV.U32 R16, RZ, RZ, R10 ;  /* 0x000000ffff109224 */ /* 0x000fe400078e000a */
[----:B------:R-:W-:Y:S01]  /*08c0*/  @!P1 IMAD.MOV.U32 R17, RZ, RZ, R11 ;  /* 0x000000ffff119224 */ /* 0x000fe200078e000b */
[----:B------:R-:W-:Y:S06]  /*08d0*/  @!P3 BRA `(.L_x_5) ;  /* 0x00000000000cb947 */ /* 0x000fec0003800000 */
[----:B------:R-:W-:Y:S01]  /*08e0*/  UCGABAR_WAIT ;  /* 0x0000000000007dc7 */ /* 0x000fe20008000000 */
[----:B------:R-:W-:Y:S01]  /*08f0*/  CCTL.IVALL ;  /* 0x00000000ff00798f */ /* 0x000fe20002000000 */
[----:B------:R-:W-:Y:S05]  /*0900*/  BRA `(.L_x_6) ;  /* 0x0000000000047947 */ /* 0x000fea0003800000 */
.L_x_5:
[----:B------:R-:W-:Y:S06]  /*0910*/  BAR.SYNC.DEFER_BLOCKING 0x0 ;  /* 0x0000000000007b1d */ /* 0x000fec0000010000 */
.L_x_6:
[----:B------:R-:W-:Y:S05]  /*0920*/  @!P2 BRA `(.L_x_7) ;  /* 0x0000005c0090a947 */ /* 0x000fea0003800000 */
[----:B------:R-:W-:-:S13]  /*0930*/  ISETP.GT.U32.AND P0, PT, R8, 0x1, PT ;  /* 0x000000010800780c */ /* 0x000fda0003f04070 */
[----:B------:R-:W-:Y:S05]  /*0940*/  @P0 EXIT ;  /* 0x000000000000094d */ /* 0x000fea0003800000 */
[----:B------:R-:W-:Y:S01]  /*0950*/  ULDC.64 UR4, c[0x0][0x650] ;  /* 0x0001940000047ab9 */ /* 0x000fe20000000a00 */
[----:B------:R-:W-:Y:S01]  /*0960*/  PRMT R3, RZ, 0x7610, R3 ;  /* 0x00007610ff037816 */ /* 0x000fe20000000003 */
[----:B------:R-:W-:Y:S01]  /*0970*/  IMAD.MOV.U32 R101, RZ, RZ, -0x1 ;  /* 0xffffffffff657424 */ /* 0x000fe200078e00ff */
[----:B------:R-:W-:Y:S01]  /*0980*/  ISETP.GE.U32.AND P0, PT, R16, UR4, PT ;  /* 0x0000000410007c0c */ /* 0x000fe2000bf06070 */
[----:B------:R-:W-:Y:S02]  /*0990*/  IMAD.MOV.U32 R100, RZ, RZ, -0x1 ;  /* 0xffffffffff647424 */ /* 0x000fe400078e00ff */
[----:B------:R-:W-:Y:S01]  /*09a0*/  IMAD.MOV.U32 R99, RZ, RZ, -0x1 ;  /* 0xffffffffff637424 */ /* 0x000fe200078e00ff */
[----:B------:R-:W-:-:S13]  /*09b0*/  ISETP.GE.U32.AND.EX P0, PT, R17, UR5, PT, P0 ;  /* 0x0000000511007c0c */ /* 0x000fda000bf06100 */
[----:B------:R-:W-:Y:S05]  /*09c0*/  @P0 BRA `(.L_x_8) ;  /* 0x0000000400280947 */ /* 0x000fea0003800000 */
[----:B------:R-:W0:Y:S01]  /*09d0*/  LDC.64 R22, c[0x0][0x628] ;  /* 0x00018a00ff167b82 */ /* 0x000e220000000a00 */
[----:B------:R-:W-:Y:S02]  /*09e0*/  IMAD.MOV.U32 R10, RZ, RZ, R16 ;  /* 0x000000ffff0a7224 */ /* 0x000fe400078e0010 */
[----:B------:R-:W-:-:S05]  /*09f0*/  IMAD.MOV.U32 R11, RZ, RZ, R17 ;  /* 0x000000ffff0b7224 */ /* 0x000fca00078e0011 */
[----:B------:R-:W1:Y:S08]  /*0a00*/  LDC R8, c[0x0][0x630] ;  /* 0x00018c00ff087b82 */ /* 0x000e700000000800 */
[----:B------:R-:W2:Y:S01]  /*0a10*/  LDC.64 R24, c[0x0][0x620] ;  /* 0x00018800ff187b82 */ /* 0x000ea20000000a00 */
[----:B0-----:R-:W-:-:S04]  /*0a20*/  ISETP.NE.U32.AND P0, PT, R22, RZ, PT ;  /* 0x000000ff1600720c */ /* 0x001fc80003f05070 */
[----:B------:R-:W-:-:S13]  /*0a30*/  ISETP.NE.AND.EX P0, PT, R23, RZ, PT, P0 ;  /* 0x000000ff1700720c */ /* 0x000fda0003f05300 */
[----:B-12---:R-:W-:Y:S05]  /*0a40*/  @!P0 BRA `(.L_x_9) ;  /* 0x0000000000288947 */ /* 0x006fea0003800000 */
[----:B------:R-:W0:Y:S02]  /*0a50*/  LDC R3, c[0x0][0x634] ;  /* 0x00018d00ff037b82 */ /* 0x000e240000000800 */
[----:B0-----:R-:W-:-:S05]  /*0a60*/  IADD3 R3, P0, R16, R3, RZ ;  /* 0x0000000310037210 */ /* 0x001fca0007f1e0ff */
[----:B------:R-:W-:-:S04]  /*0a70*/  IMAD.X R21, RZ, RZ, R17, P0 ;  /* 0x000000ffff157224 */ /* 0x000fc800000e0611 */
[----:B------:R-:W-:-:S04]  /*0a80*/  IMAD.WIDE.U32 R10, R21, R22, RZ ;  /* 0x00000016150a7225 */ /* 0x000fc800078e00ff */
[----:B------:R-:W-:-:S04]  /*0a90*/  IMAD.WIDE.U32 R12, P0, R3, R23, R10 ;  /* 0x00000017030c7225 */ /* 0x000fc8000780000a */
[----:B------:R-:W-:-:S04]  /*0aa0*/  IMAD.WIDE.U32 R10, R3, R22, RZ ;  /* 0x00000016030a7225 */ /* 0x000fc800078e00ff */
[----:B------:R-:W-:Y:S01]  /*0ab0*/  IMAD.X R15, RZ, RZ, RZ, P0 ;  /* 0x000000ffff0f7224 */ /* 0x000fe200000e06ff */
[----:B------:R-:W-:Y:S01]  /*0ac0*/  IADD3 RZ, P0, R11, R12, RZ ;  /* 0x0000000c0bff7210 */ /* 0x000fe20007f1e0ff */
[----:B------:R-:W-:-:S04]  /*0ad0*/  IMAD.MOV.U32 R14, RZ, RZ, R13 ;  /* 0x000000ffff0e7224 */ /* 0x000fc800078e000d */
[----:B------:R-:W-:-:S08]  /*0ae0*/  IMAD.WIDE.U32.X R10, R21, R23, R14, P0 ;  /* 0x00000017150a7225 */ /* 0x000fd000000e040e */
.L_x_9:
[----:B------:R-:W0:Y:S01]  /*0af0*/  LDC.64 R28, c[0x0][0x640] ;  /* 0x00019000ff1c7b82 */ /* 0x000e220000000a00 */
[-CC-:B------:R-:W-:Y:S01]  /*0b00*/  SHF.R.U64 R99, R10, R8.reuse, R11.reuse ;  /* 0x000000080a637219 */ /* 0x180fe2000000120b */
[----:B------:R-:W-:Y:S01]  /*0b10*/  IMAD.MOV.U32 R23, RZ, RZ, 0x1 ;  /* 0x00000001ff177424 */ /* 0x000fe200078e00ff */
[----:B------:R-:W-:Y:S02]  /*0b20*/  SHF.R.U32.HI R3, RZ, R8, R11 ;  /* 0x00000008ff037219 */ /* 0x000fe4000001160b */
[----:B------:R-:W-:-:S03]  /*0b30*/  IADD3 R5, P0, RZ, -R99, RZ ;  /* 0x80000063ff057210 */ /* 0x000fc60007f1e0ff */
[----:B------:R-:W1:Y:S02]  /*0b40*/  LDC R12, c[0x0][0x618] ;  /* 0x00018600ff0c7b82 */ /* 0x000e640000000800 */
[----:B------:R-:W-:Y:S02]  /*0b50*/  IMAD.X R3, RZ, RZ, ~R3, P0 ;  /* 0x000000ffff037224 */ /* 0x000fe400000e0e03 */
[----:B------:R-:W-:-:S04]  /*0b60*/  IMAD.WIDE.U32 R10, R5, R24, R16 ;  /* 0x00000018050a7225 */ /* 0x000fc800078e0010 */
[----:B------:R-:W2:Y:S01]  /*0b70*/  LDC R22, c[0x0][0x608] ;  /* 0x00018200ff167b82 */ /* 0x000ea20000000800 */
[----:B------:R-:W-:Y:S02]  /*0b80*/  IMAD R8, R3, R24, RZ ;  /* 0x0000001803087224 */ /* 0x000fe400078e02ff */
[----:B------:R-:W-:Y:S02]  /*0b90*/  IMAD.MOV.U32 R3, RZ, RZ, -0x1 ;  /* 0xffffffffff037424 */ /* 0x000fe400078e00ff */
[----:B------:R-:W-:-:S03]  /*0ba0*/  IMAD R5, R5, R25, R8 ;  /* 0x0000001905057224 */ /* 0x000fc600078e0208 */
[----:B------:R-:W3:Y:S01]  /*0bb0*/  LDC R26, c[0x0][0x658] ;  /* 0x00019600ff1a7b82 */ /* 0x000ee20000000800 */
[----:B------:R-:W-:Y:S01]  /*0bc0*/  IMAD.IADD R5, R11, 0x1, R5 ;  /* 0x000000010b057824 */ /* 0x000fe200078e0205 */
[----:B0-----:R-:W-:-:S04]  /*0bd0*/  ISETP.NE.U32.AND P0, PT, R28, RZ, PT ;  /* 0x000000ff1c00720c */ /* 0x001fc80003f05070 */
[----:B------:R-:W-:Y:S02]  /*0be0*/  ISETP.NE.AND.EX P0, PT, R29, RZ, PT, P0 ;  /* 0x000000ff1d00720c */ /* 0x000fe40003f05300 */
[----:B------:R-:W0:Y:S01]  /*0bf0*/  LDC R24, c[0x0][0x600] ;  /* 0x00018000ff187b82 */ /* 0x000e220000000800 */
[-CC-:B-1----:R-:W-:Y:S02]  /*0c00*/  SHF.R.U64 R14, R10, R12.reuse, R5.reuse ;  /* 0x0000000c0a0e7219 */ /* 0x182fe40000001205 */
[----:B------:R-:W-:-:S05]  /*0c10*/  SHF.R.U32.HI R5, RZ, R12, R5 ;  /* 0x0000000cff057219 */ /* 0x000fca0000011605 */
[----:B------:R-:W1:Y:S01]  /*0c20*/  LDC R15, c[0x0][0x648] ;  /* 0x00019200ff0f7b82 */ /* 0x000e620000000800 */
[-CC-:B--2---:R-:W-:Y:S02]  /*0c30*/  SHF.R.U64 R27, R14, R22.reuse, R5.reuse ;  /* 0x000000160e1b7219 */ /* 0x184fe40000001205 */
[----:B------:R-:W-:Y:S01]  /*0c40*/  SHF.R.U32.HI R5, RZ, R22, R5 ;  /* 0x00000016ff057219 */ /* 0x000fe20000011605 */
[----:B------:R-:W-:-:S04]  /*0c50*/  IMAD R22, R9, R20, R4 ;  /* 0x0000001409167224 */ /* 0x000fc800078e0204 */
[----:B------:R-:W2:Y:S01]  /*0c60*/  LDC R21, c[0x0][0x638] ;  /* 0x00018e00ff157b82 */ /* 0x000ea20000000800 */
[-CC-:B---3--:R-:W-:Y:S02]  /*0c70*/  SHF.R.U64 R20, R27, R26.reuse, R5.reuse ;  /* 0x0000001a1b147219 */ /* 0x188fe40000001205 */
[-C--:B------:R-:W-:Y:S02]  /*0c80*/  SHF.L.U32 R3, R3, R26.reuse, RZ ;  /* 0x0000001a03037219 */ /* 0x080fe400000006ff */
[----:B------:R-:W-:Y:S01]  /*0c90*/  SHF.R.U32.HI R5, RZ, R26, R5 ;  /* 0x0000001aff057219 */ /* 0x000fe20000011605 */
[----:B------:R-:W-:Y:S01]  /*0ca0*/  IMAD.MOV.U32 R4, RZ, RZ, R20 ;  /* 0x000000ffff047224 */ /* 0x000fe200078e0014 */
[----:B------:R-:W-:Y:S01]  /*0cb0*/  LOP3.LUT R12, RZ, R3, RZ, 0x33, !PT ;  /* 0x00000003ff0c7212 */ /* 0x000fe200078e33ff */
[----:B------:R-:W3:Y:S01]  /*0cc0*/  LDC R25, c[0x0][0x610] ;  /* 0x00018400ff197b82 */ /* 0x000ee20000000800 */
[----:B------:R-:W-:Y:S05]  /*0cd0*/  @!P0 BRA `(.L_x_10) ;  /* 0x0000000000288947 */ /* 0x000fea0003800000 */
[----:B------:R-:W4:Y:S02]  /*0ce0*/  LDC R3, c[0x0][0x64c] ;  /* 0x00019300ff037b82 */ /* 0x000f240000000800 */
[----:B----4-:R-:W-:-:S05]  /*0cf0*/  IADD3 R3, P0, R20, R3, RZ ;  /* 0x0000000314037210 */ /* 0x010fca0007f1e0ff */
        /* <DEDUP_REMOVED lines=8> */
.L_x_10:
[----:B-1----:R-:W-:Y:S01]  /*0d80*/  SHF.R.U64 R4, R4, R15, R5 ;  /* 0x0000000f04047219 */ /* 0x002fe20000001205 */
[----:B0-----:R-:W-:Y:S01]  /*0d90*/  VIADD R5, R24, 0xffffffff ;  /* 0xffffffff18057836 */ /* 0x001fe20000000000 */
[----:B------:R-:W-:Y:S02]  /*0da0*/  SHF.L.U32 R3, R23, R26, RZ ;  /* 0x0000001a17037219 */ /* 0x000fe400000006ff */
[----:B------:R-:W-:Y:S01]  /*0db0*/  LOP3.LUT R12, R27, R12, RZ, 0xc0, !PT ;  /* 0x0000000c1b0c7212 */ /* 0x000fe200078ec0ff */
[----:B------:R-:W-:Y:S01]  /*0dc0*/  IMAD.MOV R8, RZ, RZ, -R4 ;  /* 0x000000ffff087224 */ /* 0x000fe200078e0a04 */
[----:B------:R-:W-:-:S03]  /*0dd0*/  SEL R7, R7, R22, !P1 ;  /* 0x0000001607077207 */ /* 0x000fc60004800000 */
[----:B------:R-:W-:Y:S01]  /*0de0*/  IMAD R12, R3, R4, R12 ;  /* 0x00000004030c7224 */ /* 0x000fe200078e020c */
[----:B------:R-:W-:Y:S01]  /*0df0*/  LOP3.LUT R4, R14, R5, RZ, 0xc0, !PT ;  /* 0x000000050e047212 */ /* 0x000fe200078ec0ff */
[----:B--2---:R-:W-:Y:S02]  /*0e00*/  IMAD R3, R8, R21, R20 ;  /* 0x0000001508037224 */ /* 0x004fe400078e0214 */
[----:B---3--:R-:W-:Y:S02]  /*0e10*/  IMAD R7, R12, R25, R7 ;  /* 0x000000190c077224 */ /* 0x008fe400078e0207 */
[----:B------:R-:W-:Y:S02]  /*0e20*/  IMAD.MOV.U32 R5, RZ, RZ, 0x1 ;  /* 0x00000001ff057424 */ /* 0x000fe400078e00ff */
[----:B------:R-:W-:-:S03]  /*0e30*/  IMAD R4, R3, R24, R4 ;  /* 0x0000001803047224 */ /* 0x000fc600078e0204 */
[----:B------:R-:W-:Y:S02]  /*0e40*/  PRMT R3, R5, 0x7610, R3 ;  /* 0x0000761005037816 */ /* 0x000fe40000000003 */
[----:B------:R-:W-:Y:S02]  /*0e50*/  SEL R100, R4, R7, !P1 ;  /* 0x0000000704647207 */ /* 0x000fe40004800000 */
[----:B------:R-:W-:-:S07]  /*0e60*/  SEL R101, R7, R4, !P1 ;  /* 0x0000000407657207 */ /* 0x000fce0004800000 */
.L_x_8:
[----:B------:R-:W-:-:S08]  /*0e70*/  NOP ;  /* 0x0000000000007918 */ /* 0x000fd00000000000 */
[----:B------:R-:W0:Y:S02]  /*0e80*/  USETMAXREG.TRY_ALLOC.CTAPOOL UP0, 0xe8 ;  /* 0x000000e8000079c8 */ /* 0x000e240008000600 */
[----:B0-----:R-:W-:-:S13]  /*0e90*/  PLOP3.LUT P0, PT, PT, PT, UP0, 0x80, 0x0 ;  /* 0x000000000000781c */ /* 0x001fda0003f0f008 */
[----:B------:R-:W-:Y:S05]  /*0ea0*/  @!P0 BRA `(.L_x_8) ;  /* 0xfffffffc00f08947 */ /* 0x000fea000383ffff */
[----:B------:R-:W-:Y:S01]  /*0eb0*/  ULDC.64 UR4, c[0x0][0x598] ;  /* 0x0001660000047ab9 */ /* 0x000fe20000000a00 */
[----:B------:R-:W-:Y:S01]  /*0ec0*/  ULDC.64 UR38, c[0x0][0x208] ;  /* 0x0000820000267ab9 */ /* 0x000fe20000000a00 */
[----:B------:R-:W-:-:S04]  /*0ed0*/  ISETP.NE.U32.AND P0, PT, RZ, UR4, PT ;  /* 0x00000004ff007c0c */ /* 0x000fc8000bf05070 */
[----:B------:R-:W-:-:S13]  /*0ee0*/  ISETP.NE.AND.EX P0, PT, RZ, UR5, PT, P0 ;  /* 0x00000005ff007c0c */ /* 0x000fda000bf05300 */
[----:B------:R-:W-:Y:S05]  /*0ef0*/  @!P0 BRA `(.L_x_11) ;  /* 0x00000000001c8947 */ /* 0x000fea0003800000 */
[----:B------:R-:W0:Y:S02]  /*0f00*/  LDC.64 R4, c[0x0][0x598] ;  /* 0x00016600ff047b82 */ /* 0x000e240000000a00 */
[----:B0-----:R-:W2:Y:S02]  /*0f10*/  LDG.E.64 R4, desc[UR38][R4.64] ;  /* 0x0000002604047981 */ /* 0x001ea4000c1e1b00 */
[----:B--2---:R-:W-:-:S04]  /*0f20*/  ISETP.NE.U32.AND P0, PT, R4, RZ, PT ;  /* 0x000000ff0400720c */ /* 0x004fc80003f05070 */
[----:B------:R-:W-:-:S13]  /*0f30*/  ISETP.NE.AND.EX P0, PT, R5, RZ, PT, P0 ;  /* 0x000000ff0500720c */ /* 0x000fda0003f05300 */
[----:B------:R-:W-:Y:S05]  /*0f40*/  @!P0 BRA `(.L_x_11) ;  /* 0x0000000000088947 */ /* 0x000fea0003800000 */
[----:B------:R0:W5:Y:S01]  /*0f50*/  LD.E R88, desc[UR38][R4.64] ;  /* 0x0000002604587980 */ /* 0x000162000c101900 */
[----:B------:R-:W-:Y:S05]  /*0f60*/  BRA `(.L_x_12) ;  /* 0x0000000000247947 */ /* 0x000fea0003800000 */
.L_x_11:
[----:B------:R-:W-:Y:S02]  /*0f70*/  ULDC.64 UR4, c[0x0][0x588] ;  /* 0x0001620000047ab9 */ /* 0x000fe40000000a00 */
[----:B------:R-:W-:-:S04]  /*0f80*/  ISETP.NE.U32.AND P0, PT, RZ, UR4, PT ;  /* 0x00000004ff007c0c */ /* 0x000fc8000bf05070 */
[----:B------:R-:W-:-:S13]  /*0f90*/  ISETP.NE.AND.EX P0, PT, RZ, UR5, PT, P0 ;  /* 0x00000005ff007c0c */ /* 0x000fda000bf05300 */
[----:B------:R-:W-:Y:S05]  /*0fa0*/  @!P0 BRA `(.L_x_13) ;  /* 0x00000000000c8947 */ /* 0x000fea0003800000 */
[----:B------:R-:W0:Y:S02]  /*0fb0*/  LDC.64 R88, c[0x0][0x588] ;  /* 0x00016200ff587b82 */ /* 0x000e240000000a00 */
[----:B0-----:R1:W5:Y:S01]  /*0fc0*/  LDG.E R88, desc[UR38][R88.64] ;  /* 0x0000002658587981 */ /* 0x001362000c1e1900 */
[----:B------:R-:W-:Y:S05]  /*0fd0*/  BRA `(.L_x_12) ;  /* 0x0000000000087947 */ /* 0x000fea0003800000 */
.L_x_13:
[----:B------:R-:W-:Y:S02]  /*0fe0*/  ULDC UR4, c[0x0][0x580] ;  /* 0x0001600000047ab9 */ /* 0x000fe40000000800 */
[----:B------:R-:W-:-:S07]  /*0ff0*/  IMAD.U32 R88, RZ, RZ, UR4 ;  /* 0x00000004ff587e24 */ /* 0x000fce000f8e00ff */
.L_x_12:
[----:B------:R-:W-:Y:S02]  /*1000*/  ULDC.64 UR4, c[0x0][0x5a0] ;  /* 0x0001680000047ab9 */ /* 0x000fe40000000a00 */
[----:B------:R-:W-:-:S04]  /*1010*/  ISETP.NE.U32.AND P0, PT, RZ, UR4, PT ;  /* 0x00000004ff007c0c */ /* 0x000fc8000bf05070 */
[----:B------:R-:W-:-:S13]  /*1020*/  ISETP.NE.AND.EX P0, PT, RZ, UR5, PT, P0 ;  /* 0x00000005ff007c0c */ /* 0x000fda000bf05300 */
[----:B------:R-:W-:Y:S05]  /*1030*/  @!P0 BRA `(.L_x_14) ;  /* 0x00000000001c8947 */ /* 0x000fea0003800000 */
[----:B0-----:R-:W0:Y:S02]  /*1040*/  LDC.64 R4, c[0x0][0x5a0] ;  /* 0x00016800ff047b82 */ /* 0x001e240000000a00 */
[----:B0-----:R-:W2:Y:S02]  /*1050*/  LDG.E.64 R4, desc[UR38][R4.64] ;  /* 0x0000002604047981 */ /* 0x001ea4000c1e1b00 */
[----:B--2---:R-:W-:-:S04]  /*1060*/  ISETP.NE.U32.AND P0, PT, R4, RZ, PT ;  /* 0x000000ff0400720c */ /* 0x004fc80003f05070 */
[----:B------:R-:W-:-:S13]  /*1070*/  ISETP.NE.AND.EX P0, PT, R5, RZ, PT, P0 ;  /* 0x000000ff0500720c */ /* 0x000fda0003f05300 */
[----:B------:R-:W-:Y:S05]  /*1080*/  @!P0 BRA `(.L_x_14) ;  /* 0x0000000000088947 */ /* 0x000fea0003800000 */
[----:B-1----:R0:W5:Y:S01]  /*1090*/  LD.E R89, desc[UR38][R4.64] ;  /* 0x0000002604597980 */ /* 0x002162000c101900 */
[----:B------:R-:W-:Y:S05]  /*10a0*/  BRA `(.L_x_15) ;  /* 0x0000000000247947 */ /* 0x000fea0003800000 */
.L_x_14:
[----:B------:R-:W-:Y:S02]  /*10b0*/  ULDC.64 UR4, c[0x0][0x590] ;  /* 0x0001640000047ab9 */ /* 0x000fe40000000a00 */
[----:B------:R-:W-:-:S04]  /*10c0*/  ISETP.NE.U32.AND P0, PT, RZ, UR4, PT ;  /* 0x00000004ff007c0c */ /* 0x000fc8000bf05070 */
[----:B------:R-:W-:-:S13]  /*10d0*/  ISETP.NE.AND.EX P0, PT, RZ, UR5, PT, P0 ;  /* 0x00000005ff007c0c */ /* 0x000fda000bf05300 */
[----:B------:R-:W-:Y:S05]  /*10e0*/  @!P0 BRA `(.L_x_16) ;  /* 0x00000000000c8947 */ /* 0x000fea0003800000 */
[----:B0-----:R-:W1:Y:S02]  /*10f0*/  LDC.64 R4, c[0x0][0x590] ;  /* 0x00016400ff047b82 */ /* 0x001e640000000a00 */
[----:B-1----:R1:W5:Y:S01]  /*1100*/  LDG.E R89, desc[UR38][R4.64] ;  /* 0x0000002604597981 */ /* 0x002362000c1e1900 */
[----:B------:R-:W-:Y:S05]  /*1110*/  BRA `(.L_x_15) ;  /* 0x0000000000087947 */ /* 0x000fea0003800000 */
.L_x_16:
[----:B------:R-:W-:Y:S02]  /*1120*/  ULDC UR4, c[0x0][0x584] ;  /* 0x0001610000047ab9 */ /* 0x000fe40000000800 */
[----:B-1----:R-:W-:-:S07]  /*1130*/  IMAD.U32 R89, RZ, RZ, UR4 ;  /* 0x00000004ff597e24 */ /* 0x002fce000f8e00ff */
.L_x_15:
[----:B------:R-:W-:-:S13]  /*1140*/  LOP3.LUT P0, RZ, R3, 0xff, RZ, 0xc0, !PT ;  /* 0x000000ff03ff7812 */ /* 0x000fda000780c0ff */
[----:B------:R-:W-:Y:S05]  /*1150*/  @!P0 EXIT ;  /* 0x000000000000894d */ /* 0x000fea0003800000 */
[----:B------:R-:W2:Y:S01]  /*1160*/  LDC R92, c[0x0][0x658] ;  /* 0x00019600ff5c7b82 */ /* 0x000ea20000000800 */
[----:B------:R-:W-:Y:S01]  /*1170*/  ULDC.64 UR6, c[0x0][0x288] ;  /* 0x0000a20000067ab9 */ /* 0x000fe20000000a00 */
[----:B------:R-:W-:Y:S01]  /*1180*/  LOP3.LUT R6, R6, 0x1, RZ, 0xc0, !PT ;  /* 0x0000000106067812 */ /* 0x000fe200078ec0ff */
[----:B------:R-:W-:Y:S01]  /*1190*/  UIADD3 UR4, UR7, 0x3f, URZ ;  /* 0x0000003f07047890 */ /* 0x000fe2000fffe03f */
[----:B------:R-:W-:Y:S01]  /*11a0*/  SHF.R.U32.HI R3, RZ, 0x2, R94 ;  /* 0x00000002ff037819 */ /* 0x000fe2000001165e */
[----:B01----:R-:W-:Y:S01]  /*11b0*/  IMAD.MOV.U32 R5, RZ, RZ, -0x1 ;  /* 0xffffffffff057424 */ /* 0x003fe200078e00ff */
[----:B------:R-:W-:Y:S01]  /*11c0*/  SHF.R.U32.HI R0, RZ, 0x1, R0 ;  /* 0x00000001ff007819 */ /* 0x000fe20000011600 */
[----:B------:R-:W-:Y:S01]  /*11d0*/  USHF.R.S32.HI UR5, URZ, 0x1f, UR4 ;  /* 0x0000001f3f057899 */ /* 0x000fe20008011404 */
[----:B------:R-:W0:Y:S01]  /*11e0*/  LDC.64 R90, c[0x0][0x5c8] ;  /* 0x00017200ff5a7b82 */ /* 0x000e220000000a00 */
[----:B------:R-:W-:Y:S01]  /*11f0*/  IMAD.SHL.U32 R22, R6, 0x40, RZ ;  /* 0x0000004006167824 */ /* 0x000fe200078e00ff */
[----:B------:R-:W-:Y:S01]  /*1200*/  LOP3.LUT R3, R3, 0x7, RZ, 0xc0, !PT ;  /* 0x0000000703037812 */ /* 0x000fe200078ec0ff */
[----:B------:R-:W-:Y:S01]  /*1210*/  ULEA.HI UR5, UR5, UR4, URZ, 0x6 ;  /* 0x0000000405057291 */ /* 0x000fe2000f8f303f */
[----:B------:R-:W-:Y:S01]  /*1220*/  LOP3.LUT R0, R0, 0x30, RZ, 0xc0, !PT ;  /* 0x0000003000007812 */ /* 0x000fe200078ec0ff */
[----:B------:R-:W-:Y:S01]  /*1230*/  IMAD.MOV.U32 R7, RZ, RZ, 0x1 ;  /* 0x00000001ff077424 */ /* 0x000fe200078e00ff */
[--C-:B------:R-:W-:Y:S01]  /*1240*/  LOP3.LUT R22, R22, 0x40, R3.reuse, 0xe2, !PT ;  /* 0x0000004016167812 */ /* 0x100fe200078ee203 */
[----:B------:R-:W-:Y:S01]  /*1250*/  USHF.R.S32.HI UR43, URZ, 0x6, UR5 ;  /* 0x000000063f2b7899 */ /* 0x000fe20008011405 */
[----:B------:R-:W1:Y:S01]  /*1260*/  LDC R96, c[0x0][0x600] ;  /* 0x00018000ff607b82 */ /* 0x000e620000000800 */
[----:B------:R-:W-:Y:S01]  /*1270*/  IADD3 R3, RZ, -R0, -R3 ;  /* 0x80000000ff037210 */ /* 0x000fe20007ffe803 */
[----:B------:R-:W-:Y:S01]  /*1280*/  IMAD.U32 R4, RZ, RZ, UR6 ;  /* 0x00000006ff047e24 */ /* 0x000fe2000f8e00ff */
[C---:B------:R-:W-:Y:S01]  /*1290*/  LOP3.LUT R93, R94.reuse, 0x3, RZ, 0xc0, !PT ;  /* 0x000000035e5d7812 */ /* 0x040fe200078ec0ff */
[----:B------:R-:W-:Y:S01]  /*12a0*/  UISETP.LT.AND UP0, UPT, UR43, 0x1, UPT ;  /* 0x000000012b00788c */ /* 0x000fe2000bf01270 */
[----:B------:R-:W-:Y:S01]  /*12b0*/  LOP3.LUT R95, R94, 0x80, RZ, 0xc0, !PT ;  /* 0x000000805e5f7812 */ /* 0x000fe200078ec0ff */
[----:B------:R-:W-:Y:S01]  /*12c0*/  IMAD R3, R6, -0x40, R3 ;  /* 0xffffffc006037824 */ /* 0x000fe200078e0203 */
[----:B------:R-:W-:Y:S01]  /*12d0*/  ULDC UR4, c[0x0][0x284] ;  /* 0x0000a10000047ab9 */ /* 0x000fe20000000800 */
[----:B--2---:R-:W-:Y:S01]  /*12e0*/  SHF.L.U32 R5, R5, R92, RZ ;  /* 0x0000005c05057219 */ /* 0x004fe200000006ff */
[----:B------:R-:W-:Y:S01]  /*12f0*/  USEL UR44, UR43, 0x1, UP0 ;  /* 0x000000012b2c7887 */ /* 0x000fe20008000000 */
[----:B------:R-:W-:Y:S01]  /*1300*/  IMAD R93, R93, -0x2, R4 ;  /* 0xfffffffe5d5d7824 */ /* 0x000fe200078e0204 */
[----:B------:R-:W-:Y:S01]  /*1310*/  LOP3.LUT R22, R22, R0, RZ, 0xfc, !PT ;  /* 0x0000000016167212 */ /* 0x000fe200078efcff */
[----:B------:R-:W-:Y:S01]  /*1320*/  IMAD.SHL.U32 R94, R94, 0x2, RZ ;  /* 0x000000025e5e7824 */ /* 0x000fe200078e00ff */
[----:B------:R-:W-:Y:S01]  /*1330*/  SHF.L.U32 R92, R7, R92, RZ ;  /* 0x0000005c075c7219 */ /* 0x000fe200000006ff */
[----:B------:R-:W-:Y:S01]  /*1340*/  VIADD R98, R3, UR4 ;  /* 0x0000000403627c36 */ /* 0x000fe20008000000 */
[----:B------:R-:W-:Y:S01]  /*1350*/  LOP3.LUT R103, R18, 0x1, RZ, 0xfc, !PT ;  /* 0x0000000112677812 */ /* 0x000fe200078efcff */
[----:B------:R-:W-:Y:S01]  /*1360*/  IMAD.MOV.U32 R23, RZ, RZ, RZ ;  /* 0x000000ffff177224 */ /* 0x000fe200078e00ff */
[C---:B0-----:R-:W-:Y:S01]  /*1370*/  SHF.L.U64.HI R91, R90.reuse, 0x3, R91 ;  /* 0x000000035a5b7819 */ /* 0x041fe2000001025b */
[----:B------:R-:W-:Y:S01]  /*1380*/  IMAD.SHL.U32 R90, R90, 0x8, RZ ;  /* 0x000000085a5a7824 */ /* 0x000fe200078e00ff */
[----:B------:R-:W-:Y:S01]  /*1390*/  SHF.R.U32.HI R95, RZ, 0x7, R95 ;  /* 0x00000007ff5f7819 */ /* 0x000fe2000001165f */
[----:B------:R-:W-:Y:S01]  /*13a0*/  UIADD3 UR44, UR43, -UR44, URZ ;  /* 0x8000002c2b2c7290 */ /* 0x000fe2000fffe03f */
[----:B------:R-:W-:Y:S01]  /*13b0*/  LOP3.LUT R97, RZ, R5, RZ, 0x33, !PT ;  /* 0x00000005ff617212 */ /* 0x000fe200078e33ff */
[----:B------:R-:W-:Y:S01]  /*13c0*/  UMOV UR40, URZ ;  /* 0x0000003f00287c82 */ /* 0x000fe20008000000 */
[----:B------:R-:W-:Y:S01]  /*13d0*/  UMOV UR41, URZ ;  /* 0x0000003f00297c82 */ /* 0x000fe20008000000 */
[----:B-1----:R-:W-:-:S08]  /*13e0*/  VIADD R96, R96, 0xffffffff ;  /* 0xffffffff60607836 */ /* 0x002fd00000000000 */
.L_x_162:
[----:B0-----:R-:W0:Y:S01]  /*13f0*/  SHFL.IDX PT, R0, R95, RZ, 0x1f ;  /* 0x00001fff5f007589 */ /* 0x001e2200000e0000 */
[----:B-1----:R-:W1:Y:S01]  /*1400*/  S2UR UR7, SR_CgaCtaId ;  /* 0x00000000000779c3 */ /* 0x002e620000008800 */
[----:B------:R-:W-:Y:S01]  /*1410*/  UMOV UR6, 0x400 ;  /* 0x0000040000067882 */ /* 0x000fe20000000000 */
[----:B0-----:R-:W-:Y:S01]  /*1420*/  R2UR UR4, R0 ;  /* 0x00000000000472ca */ /* 0x001fe200000e0000 */
[----:B-1----:R-:W-:-:S12]  /*1430*/  ULEA UR6, UR7, UR6, 0x18 ;  /* 0x0000000607067291 */ /* 0x002fd8000f8ec03f */
[----:B------:R-:W-:-:S04]  /*1440*/  ULEA.HI UR5, UR4, UR4, URZ, 0x1 ;  /* 0x0000000404057291 */ /* 0x000fc8000f8f083f */
[----:B------:R-:W-:-:S04]  /*1450*/  ULOP3.LUT UR5, UR5, 0x7fffe, URZ, 0xc0, !UPT ;  /* 0x0007fffe05057892 */ /* 0x000fc8000f8ec03f */
[----:B------:R-:W-:-:S03]  /*1460*/  UIADD3 UR5, UR4, -UR5, URZ ;  /* 0x8000000504057290 */ /* 0x000fc6000fffe03f */
[----:B------:R-:W-:Y:S01]  /*1470*/  ULDC UR4, c[0x0][0x28c] ;  /* 0x0000a30000047ab9 */ /* 0x000fe20000000800 */
[----:B------:R-:W-:Y:S01]  /*1480*/  ULEA UR5, UR5, UR6, 0xd ;  /* 0x0000000605057291 */ /* 0x000fe2000f8e683f */
[----:B------:R-:W-:-:S03]  /*1490*/  ISETP.LT.AND P0, PT, RZ, UR4, PT ;  /* 0x00000004ff007c0c */ /* 0x000fc6000bf01270 */
[----:B------:R-:W-:-:S04]  /*14a0*/  UIADD3 UR5, UR5, 0x100, URZ ;  /* 0x0000010005057890 */ /* 0x000fc8000fffe03f */
[----:B------:R-:W-:-:S04]  /*14b0*/  USHF.R.U32.HI UR5, URZ, 0x4, UR5 ;  /* 0x000000043f057899 */ /* 0x000fc80008011605 */
[----:B------:R-:W-:-:S04]  /*14c0*/  ULOP3.LUT UR5, UR5, 0x3fff, URZ, 0xc0, !UPT ;  /* 0x00003fff05057892 */ /* 0x000fc8000f8ec03f */
[----:B------:R-:W-:Y:S01]  /*14d0*/  ULOP3.LUT UR45, UR5, 0x10000, URZ, 0xfc, !UPT ;  /* 0x00010000052d7892 */ /* 0x000fe2000f8efc3f */
[----:B--2345:R-:W-:Y:S11]  /*14e0*/  @P0 BRA `(.L_x_17) ;  /* 0x0000000000400947 */ /* 0x03cff60003800000 */
[----:B------:R-:W-:Y:S01]  /*14f0*/  MOV R0, 0x0 ;  /* 0x0000000000007802 */ /* 0x000fe20000000f00 */
[----:B------:R-:W-:Y:S01]  /*1500*/  ULDC.64 UR4, c[0x4][0x68] ;  /* 0x01001a0000047ab9 */ /* 0x000fe20000000a00 */
[----:B------:R-:W-:Y:S01]  /*1510*/  ULDC.64 UR6, c[0x4][0x8] ;  /* 0x0100020000067ab9 */ /* 0x000fe20000000a00 */
[----:B------:R-:W-:Y:S01]  /*1520*/  IMAD.U32 R4, RZ, RZ, UR4 ;  /* 0x00000004ff047e24 */ /* 0x000fe2000f8e00ff */
[----:B------:R0:W1:Y:S01]  /*1530*/  LDC.64 R14, c[0x4][R0] ;  /* 0x01000000000e7b82 */ /* 0x0000620000000a00 */
[----:B------:R-:W-:Y:S01]  /*1540*/  IMAD.U32 R5, RZ, RZ, UR5 ;  /* 0x00000005ff057e24 */ /* 0x000fe2000f8e00ff */
[----:B------:R-:W-:Y:S01]  /*1550*/  ULDC.64 UR4, c[0x4][0x70] ;  /* 0x01001c0000047ab9 */ /* 0x000fe20000000a00 */
[----:B------:R-:W-:Y:S02]  /*1560*/  IMAD.U32 R10, RZ, RZ, UR6 ;  /* 0x00000006ff0a7e24 */ /* 0x000fe4000f8e00ff */
[----:B------:R-:W-:Y:S02]  /*1570*/  IMAD.U32 R6, RZ, RZ, UR4 ;  /* 0x00000004ff067e24 */ /* 0x000fe4000f8e00ff */
[----:B------:R-:W-:-:S02]  /*1580*/  IMAD.U32 R7, RZ, RZ, UR5 ;  /* 0x00000005ff077e24 */ /* 0x000fc4000f8e00ff */
[----:B------:R-:W-:Y:S02]  /*1590*/  IMAD.U32 R11, RZ, RZ, UR7 ;  /* 0x00000007ff0b7e24 */ /* 0x000fe4000f8e00ff */
[----:B------:R-:W-:Y:S02]  /*15a0*/  IMAD.MOV.U32 R8, RZ, RZ, 0x1e1 ;  /* 0x000001e1ff087424 */ /* 0x000fe400078e00ff */
[----:B------:R-:W-:Y:S02]  /*15b0*/  IMAD.MOV.U32 R12, RZ, RZ, 0x1 ;  /* 0x00000001ff0c7424 */ /* 0x000fe400078e00ff */
[----:B0-----:R-:W-:-:S07]  /*15c0*/  IMAD.MOV.U32 R13, RZ, RZ, RZ ;  /* 0x000000ffff0d7224 */ /* 0x001fce00078e00ff */
[----:B------:R-:W-:-:S07]  /*15d0*/  LEPC R20, `(.L_x_17) ;  /* 0x000000001014794e */ /* 0x000fce0000000000 */
[----:B-1---5:R-:W-:Y:S05]  /*15e0*/  CALL.ABS.NOINC R14 ;  /* 0x000000000e007343 */ /* 0x022fea0003c00000 */
.L_x_17:
[----:B------:R-:W-:-:S13]  /*15f0*/  ISETP.NE.AND P0, PT, R103, 0x3, PT ;  /* 0x000000036700780c */ /* 0x000fda0003f05270 */
[----:B------:R-:W-:Y:S05]  /*1600*/  @!P0 BRA `(.L_x_18) ;  /* 0x0000000000048947 */ /* 0x000fea0003800000 */
[----:B------:R-:W-:Y:S01]  /*1610*/  BPT.TRAP 0x1 ;  /* 0x000000040000795c */ /* 0x000fe20000300000 */
.L_x_18:
[----:B------:R-:W0:Y:S01]  /*1620*/  S2UR UR5, SR_CgaCtaId ;  /* 0x00000000000579c3 */ /* 0x000e220000008800 */
[----:B------:R-:W-:Y:S01]  /*1630*/  UMOV UR4, 0x400 ;  /* 0x0000040000047882 */ /* 0x000fe20000000000 */
[----:B------:R-:W-:Y:S02]  /*1640*/  IMAD.U32 R0, RZ, RZ, UR40 ;  /* 0x00000028ff007e24 */ /* 0x000fe4000f8e00ff */
[----:B------:R-:W-:-:S03]  /*1650*/  IMAD.U32 R3, RZ, RZ, UR41 ;  /* 0x00000029ff037e24 */ /* 0x000fc6000f8e00ff */
[----:B------:R-:W-:Y:S01]  /*1660*/  SHF.L.U32 R0, R0, 0x1f, RZ ;  /* 0x0000001f00007819 */ /* 0x000fe200000006ff */
[----:B0-----:R-:W-:-:S06]  /*1670*/  ULEA UR4, UR5, UR4, 0x18 ;  /* 0x0000000405047291 */ /* 0x001fcc000f8ec03f */
[----:B------:R-:W-:-:S04]  /*1680*/  IMAD.U32 R6, RZ, RZ, UR4 ;  /* 0x00000004ff067e24 */ /* 0x000fc8000f8e00ff */
[----:B------:R-:W-:-:S04]  /*1690*/  IMAD R3, R3, 0x8, R6 ;  /* 0x0000000803037824 */ /* 0x000fc800078e0206 */
[----:B------:R0:W1:Y:S01]  /*16a0*/  SYNCS.PHASECHK.TRANS64.TRYWAIT P1, [R3+URZ], R0 ;  /* 0x00000000030075a7 */ /* 0x000062000802017f */
[----:B------:R-:W-:Y:S05]  /*16b0*/  @!P0 BRA `(.L_x_19) ;  /* 0x0000000000048947 */ /* 0x000fea0003800000 */
[----:B------:R-:W-:Y:S01]  /*16c0*/  BPT.TRAP 0x1 ;  /* 0x000000040000795c */ /* 0x000fe20000300000 */
.L_x_19:
[----:B------:R-:W-:-:S05]  /*16d0*/  IMAD.U32 R4, RZ, RZ, UR44 ;  /* 0x0000002cff047e24 */ /* 0x000fca000f8e00ff */
[----:B------:R-:W-:Y:S01]  /*16e0*/  ISETP.GE.AND P2, PT, R4, 0x1, PT ;  /* 0x000000010400780c */ /* 0x000fe20003f46270 */
[----:B-1----:R-:W-:-:S12]  /*16f0*/  @P1 BRA `(.L_x_20) ;  /* 0x0000000000081947 */ /* 0x002fd80003800000 */
[----:B------:R-:W1:Y:S02]  /*1700*/  SYNCS.PHASECHK.TRANS64.TRYWAIT P1, [R3+URZ], R0 ;  /* 0x00000000030075a7 */ /* 0x000e64000802017f */
[----:B-1----:R-:W-:Y:S05]  /*1710*/  @!P1 BRA `(.L_x_21) ;  /* 0x00000064003c9947 */ /* 0x002fea0003800000 */
.L_x_20:
[----:B------:R-:W-:Y:S05]  /*1720*/  WARPSYNC.ALL ;  /* 0x0000000000007948 */ /* 0x000fea0003800000 */
[----:B------:R-:W-:Y:S01]  /*1730*/  R2UR UR4, R6 ;  /* 0x00000000060472ca */ /* 0x000fe200000e0000 */
[----:B------:R-:W-:Y:S01]  /*1740*/  ULEA UR5, UR41, UR45, 0xa ;  /* 0x0000002d29057291 */ /* 0x000fe2000f8e503f */
[----:B------:R-:W-:Y:S01]  /*1750*/  WARPGROUP.ARRIVE ;  /* 0x00000000000079c5 */ /* 0x000fe20000000000 */
[----:B------:R-:W-:Y:S01]  /*1760*/  UMOV UR9, 0x40000040 ;  /* 0x4000004000097882 */ /* 0x000fe20000000000 */
[----:B------:R-:W-:-:S04]  /*1770*/  UMOV UR11, 0x40000040 ;  /* 0x40000040000b7882 */ /* 0x000fc80000000000 */
[----:B------:R-:W-:-:S05]  /*1780*/  UMOV UR8, UR5 ;  /* 0x0000000500087c82 */ /* 0x000fca0008000000 */
[----:B------:R-:W-:-:S04]  /*1790*/  UIADD3 UR4, UR4, 0xc100, URZ ;  /* 0x0000c10004047890 */ /* 0x000fc8000fffe03f */
[----:B------:R-:W-:-:S04]  /*17a0*/  USHF.R.U32.HI UR4, URZ, 0x4, UR4 ;  /* 0x000000043f047899 */ /* 0x000fc80008011604 */
[----:B------:R-:W-:-:S04]  /*17b0*/  ULOP3.LUT UR4, UR4, 0x3fff, URZ, 0xc0, !UPT ;  /* 0x00003fff04047892 */ /* 0x000fc8000f8ec03f */
[----:B------:R-:W-:-:S04]  /*17c0*/  ULOP3.LUT UR4, UR4, 0x10000, URZ, 0xfc, !UPT ;  /* 0x0001000004047892 */ /* 0x000fc8000f8efc3f */
[----:B------:R-:W-:-:S07]  /*17d0*/  ULEA UR6, UR41, UR4, 0xa ;  /* 0x0000000429067291 */ /* 0x000fce000f8e503f */
[----:B------:R-:W-:Y:S02]  /*17e0*/  UMOV UR10, UR6 ;  /* 0x00000006000a7c82 */ /* 0x000fe40008000000 */
[----:B------:R-:W-:Y:S01]  /*17f0*/  HGMMA.64x128x16.F32 R24, gdesc[UR8], RZ, !UPT, gsb0 ;  /* 0x01e00000081879f0 */ /* 0x000fe2000c0008ff */
[----:B------:R-:W-:Y:S02]  /*1800*/  UIADD3 UR8, UR5, 0x2, URZ ;  /* 0x0000000205087890 */ /* 0x000fe4000fffe03f */
[----:B------:R-:W-:Y:S01]  /*1810*/  UIADD3 UR10, UR6, 0x2, URZ ;  /* 0x00000002060a7890 */ /* 0x000fe2000fffe03f */
[----:B------:R-:W-:Y:S01]  /*1820*/  UMOV UR9, 0x40000040 ;  /* 0x4000004000097882 */ /* 0x000fe20000000000 */
[----:B------:R-:W-:Y:S01]  /*1830*/  UMOV UR11, 0x40000040 ;  /* 0x40000040000b7882 */ /* 0x000fe20000000000 */
[----:B------:R-:W-:Y:S02]  /*1840*/  WARPGROUP.DEPBAR.LE gsb0, 0x0 ;  /* 0x00008000000079c5 */ /* 0x000fe40000010000 */
[----:B------:R-:W-:-:S06]  /*1850*/  WARPGROUP.ARRIVE ;  /* 0x00000000000079c5 */ /* 0x000fcc0000000000 */
[----:B------:R-:W-:Y:S01]  /*1860*/  HGMMA.64x128x16.F32 R24, gdesc[UR8], R24, gsb0 ;  /* 0x01e00000081879f0 */ /* 0x000fe20008000818 */
        /* <DEDUP_REMOVED lines=13> */
[----:B------:R-:W-:Y:S03]  /*1940*/  HGMMA.64x128x16.F32 R24, gdesc[UR8], R24, gsb0 ;  /* 0x01e00000081879f0 */ /* 0x000fe60008000818 */
[----:B------:R-:W-:Y:S02]  /*1950*/  WARPGROUP.DEPBAR.LE gsb0, 0x0 ;  /* 0x00008000000079c5 */ /* 0x000fe40000010000 */
[----:B------:R-:W-:Y:S05]  /*1960*/  @!P2 BRA `(.L_x_22) ;  /* 0x000000040028a947 */ /* 0x000fea0003800000 */
[----:B------:R-:W-:Y:S01]  /*1970*/  UIADD3 UR5, UR41, 0x1, URZ ;  /* 0x0000000129057890 */ /* 0x000fe2000fffe03f */
[----:B01----:R-:W-:Y:S02]  /*1980*/  IMAD.U32 R0, RZ, RZ, UR44 ;  /* 0x0000002cff007e24 */ /* 0x003fe4000f8e00ff */
[----:B------:R-:W-:Y:S01]  /*1990*/  IMAD.U32 R3, RZ, RZ, UR41 ;  /* 0x00000029ff037e24 */ /* 0x000fe2000f8e00ff */
[----:B------:R-:W-:-:S04]  /*19a0*/  UISETP.NE.AND UP0, UPT, UR5, 0x3, UPT ;  /* 0x000000030500788c */ /* 0x000fc8000bf05270 */
[----:B------:R-:W-:Y:S02]  /*19b0*/  USEL UR6, URZ, 0x1, UP0 ;  /* 0x000000013f067887 */ /* 0x000fe40008000000 */
[----:B------:R-:W-:Y:S02]  /*19c0*/  USEL UR5, UR5, URZ, UP0 ;  /* 0x0000003f05057287 */ /* 0x000fe40008000000 */
[----:B------:R-:W-:-:S06]  /*19d0*/  ULOP3.LUT UR6, UR40, UR6, URZ, 0x3c, !UPT ;  /* 0x0000000628067292 */ /* 0x000fcc000f8e3c3f */
[----:B------:R-:W-:-:S07]  /*19e0*/  IMAD.U32 R7, RZ, RZ, UR6 ;  /* 0x00000006ff077e24 */ /* 0x000fce000f8e00ff */
.L_x_29:
[----:B------:R-:W-:Y:S05]  /*19f0*/  @!P0 BRA `(.L_x_23) ;  /* 0x0000000000048947 */ /* 0x000fea0003800000 */
[----:B------:R-:W-:Y:S01]  /*1a00*/  BPT.TRAP 0x1 ;  /* 0x000000040000795c */ /* 0x000fe20000300000 */
.L_x_23:
[----:B------:R-:W0:Y:S01]  /*1a10*/  S2UR UR7, SR_CgaCtaId ;  /* 0x00000000000779c3 */ /* 0x000e220000008800 */
[----:B------:R-:W-:Y:S01]  /*1a20*/  UMOV UR6, 0x400 ;  /* 0x0000040000067882 */ /* 0x000fe20000000000 */
[----:B------:R-:W-:Y:S01]  /*1a30*/  IMAD.U32 R5, RZ, RZ, UR5 ;  /* 0x00000005ff057e24 */ /* 0x000fe2000f8e00ff */
[----:B------:R-:W-:Y:S01]  /*1a40*/  SHF.L.U32 R4, R7, 0x1f, RZ ;  /* 0x0000001f07047819 */ /* 0x000fe200000006ff */
[----:B0-----:R-:W-:-:S06]  /*1a50*/  ULEA UR6, UR7, UR6, 0x18 ;  /* 0x0000000607067291 */ /* 0x001fcc000f8ec03f */
[----:B------:R-:W-:-:S04]  /*1a60*/  IMAD.U32 R6, RZ, RZ, UR6 ;  /* 0x00000006ff067e24 */ /* 0x000fc8000f8e00ff */
[----:B------:R-:W-:-:S04]  /*1a70*/  IMAD R5, R5, 0x8, R6 ;  /* 0x0000000805057824 */ /* 0x000fc800078e0206 */
[----:B------:R0:W1:Y:S01]  /*1a80*/  SYNCS.PHASECHK.TRANS64.TRYWAIT P1, [R5+URZ], R4 ;  /* 0x00000004050075a7 */ /* 0x000062000802017f */
[----:B------:R-:W-:Y:S05]  /*1a90*/  @!P0 BRA `(.L_x_24) ;  /* 0x0000000000048947 */ /* 0x000fea0003800000 */
[----:B------:R-:W-:Y:S01]  /*1aa0*/  BPT.TRAP 0x1 ;  /* 0x000000040000795c */ /* 0x000fe20000300000 */
.L_x_24:
[----:B-1----:R-:W-:Y:S05]  /*1ab0*/  @P1 BRA `(.L_x_25) ;  /* 0x0000000000081947 */ /* 0x002fea0003800000 */
[----:B------:R-:W1:Y:S02]  /*1ac0*/  SYNCS.PHASECHK.TRANS64.TRYWAIT P1, [R5+URZ], R4 ;  /* 0x00000004050075a7 */ /* 0x000e64000802017f */
[----:B-1----:R-:W-:Y:S05]  /*1ad0*/  @!P1 BRA `(.L_x_26) ;  /* 0x0000006000609947 */ /* 0x002fea0003800000 */
.L_x_25:
[----:B------:R-:W-:Y:S01]  /*1ae0*/  ULEA UR6, UR5, UR45, 0xa ;  /* 0x0000002d05067291 */ /* 0x000fe2000f8e503f */
[----:B------:R-:W-:Y:S01]  /*1af0*/  WARPGROUP.ARRIVE ;  /* 0x00000000000079c5 */ /* 0x000fe20000000000 */
[----:B------:R-:W-:Y:S01]  /*1b00*/  ULEA UR7, UR5, UR4, 0xa ;  /* 0x0000000405077291 */ /* 0x000fe2000f8e503f */
[----:B------:R-:W-:Y:S01]  /*1b10*/  UMOV UR9, 0x40000040 ;  /* 0x4000004000097882 */ /* 0x000fe20000000000 */
[----:B------:R-:W-:-:S03]  /*1b20*/  UMOV UR11, 0x40000040 ;  /* 0x40000040000b7882 */ /* 0x000fc60000000000 */
[----:B------:R-:W-:Y:S02]  /*1b30*/  UMOV UR8, UR6 ;  /* 0x0000000600087c82 */ /* 0x000fe40008000000 */
[----:B------:R-:W-:Y:S02]  /*1b40*/  UMOV UR10, UR7 ;  /* 0x00000007000a7c82 */ /* 0x000fe40008000000 */
[----:B------:R-:W-:Y:S01]  /*1b50*/  HGMMA.64x128x16.F32 R24, gdesc[UR8], R24, gsb0 ;  /* 0x01e00000081879f0 */ /* 0x000fe20008000818 */
[----:B------:R-:W-:Y:S02]  /*1b60*/  UIADD3 UR8, UR6, 0x2, URZ ;  /* 0x0000000206087890 */ /* 0x000fe4000fffe03f */
[----:B------:R-:W-:Y:S01]  /*1b70*/  UIADD3 UR10, UR7, 0x2, URZ ;  /* 0x00000002070a7890 */ /* 0x000fe2000fffe03f */
[----:B------:R-:W-:Y:S01]  /*1b80*/  UMOV UR9, 0x40000040 ;  /* 0x4000004000097882 */ /* 0x000fe20000000000 */
[----:B------:R-:W-:Y:S01]  /*1b90*/  UMOV UR11, 0x40000040 ;  /* 0x40000040000b7882 */ /* 0x000fe20000000000 */
[----:B------:R-:W-:-:S02]  /*1ba0*/  WARPGROUP.DEPBAR.LE gsb0, 0x0 ;  /* 0x00008000000079c5 */ /* 0x000fc40000010000 */
        /* <DEDUP_REMOVED lines=18> */
[----:B------:R-:W-:Y:S01]  /*1cd0*/  BPT.TRAP 0x1 ;  /* 0x000000040000795c */ /* 0x000fe20000300000 */
.L_x_27:
[----:B------:R-:W-:-:S13]  /*1ce0*/  ISETP.NE.AND P1, PT, R102, RZ, PT ;  /* 0x000000ff6600720c */ /* 0x000fda0003f25270 */
[----:B01----:R-:W-:-:S04]  /*1cf0*/  @P1 IMAD R4, R3, 0x8, R6 ;  /* 0x0000000803041824 */ /* 0x003fc800078e0206 */
[----:B------:R-:W-:-:S05]  /*1d00*/  @P1 VIADD R4, R4, 0x18 ;  /* 0x0000001804041836 */ /* 0x000fca0000000000 */
[----:B------:R-:W-:-:S04]  /*1d10*/  @P1 PRMT R4, R19, 0x654, R4 ;  /* 0x0000065413041816 */ /* 0x000fc80000000004 */
[----:B------:R0:W-:Y:S01]  /*1d20*/  @P1 SYNCS.ARRIVE.TRANS64.RED.A1T0 RZ, [R4+URZ], RZ ;  /* 0x000000ff04ff19a7 */ /* 0x0001e2000810043f */
[----:B------:R-:W-:-:S13]  /*1d30*/  ISETP.GT.U32.AND P1, PT, R18, 0x1, PT ;  /* 0x000000011200780c */ /* 0x000fda0003f24070 */
[----:B0-----:R-:W-:Y:S05]  /*1d40*/  @P1 BRA `(.L_x_28) ;  /* 0x0000000000041947 */ /* 0x001fea0003800000 */
[----:B------:R-:W-:Y:S01]  /*1d50*/  BPT.TRAP 0x1 ;  /* 0x000000040000795c */ /* 0x000fe20000300000 */
.L_x_28:
[----:B------:R-:W-:Y:S01]  /*1d60*/  UIADD3 UR5, UR5, 0x1, URZ ;  /* 0x0000000105057890 */ /* 0x000fe2000fffe03f */
[C---:B------:R-:W-:Y:S01]  /*1d70*/  ISETP.GT.AND P2, PT, R0.reuse, 0x1, PT ;  /* 0x000000010000780c */ /* 0x040fe20003f44270 */
[----:B------:R-:W-:Y:S02]  /*1d80*/  VIADD R3, R3, 0x1 ;  /* 0x0000000103037836 */ /* 0x000fe40000000000 */
[----:B------:R-:W-:Y:S01]  /*1d90*/  UISETP.NE.AND UP0, UPT, UR5, 0x3, UPT ;  /* 0x000000030500788c */ /* 0x000fe2000bf05270 */
[----:B------:R-:W-:Y:S02]  /*1da0*/  VIADD R0, R0, 0xffffffff ;  /* 0xffffffff00007836 */ /* 0x000fe40000000000 */
[C---:B------:R-:W-:Y:S01]  /*1db0*/  ISETP.NE.AND P1, PT, R3.reuse, 0x3, PT ;  /* 0x000000030300780c */ /* 0x040fe20003f25270 */
[----:B------:R-:W-:Y:S02]  /*1dc0*/  USEL UR6, URZ, 0x1, UP0 ;  /* 0x000000013f067887 */ /* 0x000fe40008000000 */
[----:B------:R-:W-:Y:S01]  /*1dd0*/  USEL UR5, UR5, URZ, UP0 ;  /* 0x0000003f05057287 */ /* 0x000fe20008000000 */
[----:B------:R-:W-:-:S03]  /*1de0*/  SEL R3, R3, RZ, P1 ;  /* 0x000000ff03037207 */ /* 0x000fc60000800000 */
[----:B------:R-:W-:Y:S01]  /*1df0*/  LOP3.LUT R7, R7, UR6, RZ, 0x3c, !PT ;  /* 0x0000000607077c12 */ /* 0x000fe2000f8e3cff */
[----:B------:R-:W-:Y:S07]  /*1e00*/  @P2 BRA `(.L_x_29) ;  /* 0xfffffff800f82947 */ /* 0x000fee000383ffff */
.L_x_22:
[----:B01----:R-:W0:Y:S02]  /*1e10*/  LDC R0, c[0x0][0x28c] ;  /* 0x0000a300ff007b82 */ /* 0x003e240000000800 */
[----:B0-----:R-:W-:-:S13]  /*1e20*/  ISETP.GE.AND P1, PT, R0, 0x1, PT ;  /* 0x000000010000780c */ /* 0x001fda0003f26270 */
[----:B------:R-:W-:Y:S05]  /*1e30*/  @!P1 BRA `(.L_x_30) ;  /* 0x0000000000449947 */ /* 0x000fea0003800000 */
[----:B------:R-:W-:Y:S05]  /*1e40*/  @!P0 BRA `(.L_x_31) ;  /* 0x0000000000048947 */ /* 0x000fea0003800000 */
[----:B------:R-:W-:Y:S01]  /*1e50*/  BPT.TRAP 0x1 ;  /* 0x000000040000795c */ /* 0x000fe20000300000 */
.L_x_31:
[----:B------:R-:W-:-:S13]  /*1e60*/  ISETP.NE.AND P0, PT, R102, RZ, PT ;  /* 0x000000ff6600720c */ /* 0x000fda0003f05270 */
[----:B------:R-:W-:-:S05]  /*1e70*/  VOTEU.ANY UP0, P0 ;  /* 0x00000000003f7886 */ /* 0x000fca0000000100 */
[----:B------:R-:W-:-:S06]  /*1e80*/  @UP0 UIADD3 UR4, UR44, UR41, URZ ;  /* 0x000000292c040290 */ /* 0x000fcc000fffe03f */
[----:B------:R-:W-:Y:S02]  /*1e90*/  IMAD.U32 R4, RZ, RZ, UR4 ;  /* 0x00000004ff047e24 */ /* 0x000fe4000f8e00ff */
[----:B------:R-:W-:Y:S02]  /*1ea0*/  IMAD.U32 R3, RZ, RZ, UR4 ;  /* 0x00000004ff037e24 */ /* 0x000fe4000f8e00ff */
[----:B------:R-:W-:-:S05]  /*1eb0*/  @P0 IMAD.WIDE.U32 R4, R4, -0x55555555, RZ ;  /* 0xaaaaaaab04040825 */ /* 0x000fca00078e00ff */
[----:B------:R-:W-:-:S05]  /*1ec0*/  @P0 SHF.R.U32.HI R0, RZ, 0x1, R5 ;  /* 0x00000001ff000819 */ /* 0x000fca0000011605 */
[----:B------:R-:W-:-:S04]  /*1ed0*/  @P0 IMAD R0, R0, -0x3, R3 ;  /* 0xfffffffd00000824 */ /* 0x000fc800078e0203 */
[----:B------:R-:W-:-:S04]  /*1ee0*/  @P0 IMAD R0, R0, 0x8, R6 ;  /* 0x0000000800000824 */ /* 0x000fc800078e0206 */
[----:B------:R-:W-:-:S05]  /*1ef0*/  @P0 VIADD R0, R0, 0x18 ;  /* 0x0000001800000836 */ /* 0x000fca0000000000 */
[----:B------:R-:W-:-:S04]  /*1f00*/  @P0 PRMT R0, R19, 0x654, R0 ;  /* 0x0000065413000816 */ /* 0x000fc80000000000 */
[----:B------:R0:W-:Y:S01]  /*1f10*/  @P0 SYNCS.ARRIVE.TRANS64.RED.A1T0 RZ, [R0+URZ], RZ ;  /* 0x000000ff00ff09a7 */ /* 0x0001e2000810043f */
[----:B------:R-:W-:-:S13]  /*1f20*/  ISETP.GT.U32.AND P0, PT, R18, 0x1, PT ;  /* 0x000000011200780c */ /* 0x000fda0003f04070 */
[----:B0-----:R-:W-:Y:S05]  /*1f30*/  @P0 BRA `(.L_x_30) ;  /* 0x0000000000040947 */ /* 0x001fea0003800000 */
[----:B------:R-:W-:Y:S01]  /*1f40*/  BPT.TRAP 0x1 ;  /* 0x000000040000795c */ /* 0x000fe20000300000 */
.L_x_30:
[----:B------:R-:W-:Y:S01]  /*1f50*/  IMAD.SHL.U32 R3, R100, 0x80, RZ ;  /* 0x0000008064037824 */ /* 0x000fe200078e00ff */
[----:B------:R-:W-:Y:S01]  /*1f60*/  UIADD3 UR41, UR43, UR41, URZ ;  /* 0x000000292b297290 */ /* 0x000fe2000fffe03f */
[----:B------:R-:W-:Y:S01]  /*1f70*/  SHF.R.S32.HI R13, RZ, 0x1f, R99 ;  /* 0x0000001fff0d7819 */ /* 0x000fe20000011463 */
[----:B------:R-:W-:Y:S01]  /*1f80*/  UISETP.GE.U32.AND UP1, UPT, UR43, 0x3, UPT ;  /* 0x000000032b00788c */ /* 0x000fe2000bf26070 */
[----:B------:R-:W-:Y:S01]  /*1f90*/  IMAD.SHL.U32 R7, R101, 0x80, RZ ;  /* 0x0000008065077824 */ /* 0x000fe200078e00ff */
[----:B------:R-:W-:Y:S01]  /*1fa0*/  ULDC UR7, c[0x0][0x288] ;  /* 0x0000a20000077ab9 */ /* 0x000fe20000000800 */
[C---:B------:R-:W-:Y:S01]  /*1fb0*/  LOP3.LUT R8, R3.reuse, 0x6, R94, 0xf8, !PT ;  /* 0x0000000603087812 */ /* 0x040fe200078ef85e */
[----:B------:R-:W-:Y:S01]  /*1fc0*/  UISETP.GT.U32.AND UP0, UPT, UR41, 0x2, UPT ;  /* 0x000000022900788c */ /* 0x000fe2000bf04070 */
[----:B------:R-:W-:Y:S01]  /*1fd0*/  ISETP.GE.AND P0, PT, R3, UR7, PT ;  /* 0x0000000703007c0c */ /* 0x000fe2000bf06270 */
[----:B------:R-:W-:Y:S01]  /*1fe0*/  ULDC.64 UR4, c[0x0][0x5d0] ;  /* 0x0001740000047ab9 */ /* 0x000fe20000000a00 */
[--C-:B------:R-:W-:Y:S01]  /*1ff0*/  SHF.R.S32.HI R9, RZ, 0x1f, R8.reuse ;  /* 0x0000001fff097819 */ /* 0x100fe20000011408 */
[----:B------:R-:W-:Y:S01]  /*2000*/  ULDC UR10, c[0x0][0x284] ;  /* 0x0000a100000a7ab9 */ /* 0x000fe20000000800 */
[----:B------:R-:W-:Y:S01]  /*2010*/  IMAD R0, R13, UR4, RZ ;  /* 0x000000040d007c24 */ /* 0x000fe2000f8e02ff */
[----:B------:R-:W-:Y:S01]  /*2020*/  UISETP.LT.U32.AND UP0, UPT, UR43, 0x3, UP0 ;  /* 0x000000032b00788c */ /* 0x000fe20008701070 */
[----:B------:R-:W-:Y:S01]  /*2030*/  ISETP.GE.OR P0, PT, R7, UR10, P0 ;  /* 0x0000000a07007c0c */ /* 0x000fe20008706670 */
[----:B------:R-:W-:Y:S01]  /*2040*/  IMAD.WIDE.U32 R4, R99, UR4, R8 ;  /* 0x0000000463047c25 */ /* 0x000fe2000f8e0008 */
[----:B------:R-:W-:Y:S01]  /*2050*/  ULDC.64 UR8, c[0x0][0x5c8] ;  /* 0x0001720000087ab9 */ /* 0x000fe20000000a00 */
[----:B------:R-:W-:-:S02]  /*2060*/  USEL UR6, URZ, 0x1, !UP0 ;  /* 0x000000013f067887 */ /* 0x000fc4000c000000 */
[----:B------:R-:W-:Y:S01]  /*2070*/  IMAD R11, R99, UR5, R0 ;  /* 0x00000005630b7c24 */ /* 0x000fe2000f8e0200 */
[----:B------:R-:W-:Y:S01]  /*2080*/  @UP1 UIMAD.WIDE.U32 UR4, UR41, -0x55555555, URZ ;  /* 0xaaaaaaab290418a5 */ /* 0x000fe2000f8e003f */
[----:B------:R-:W-:Y:S01]  /*2090*/  IMAD.WIDE R100, R101, 0x80, R22 ;  /* 0x0000008065647825 */ /* 0x000fe200078e0216 */
[----:B------:R-:W-:Y:S02]  /*20a0*/  ULOP3.LUT UR40, UR40, UR6, URZ, 0x3c, !UPT ;  /* 0x0000000628287292 */ /* 0x000fe4000f8e3c3f */
[----:B------:R-:W-:Y:S01]  /*20b0*/  @UP1 USHF.R.U32.HI UR4, URZ, 0x1, UR5 ;  /* 0x000000013f041899 */ /* 0x000fe20008011605 */
[----:B------:R-:W-:Y:S02]  /*20c0*/  IMAD.IADD R5, R5, 0x1, R11 ;  /* 0x0000000105057824 */ /* 0x000fe400078e020b */
[----:B------:R-:W-:Y:S01]  /*20d0*/  IMAD R11, R101, UR8, RZ ;  /* 0x00000008650b7c24 */ /* 0x000fe2000f8e02ff */
[----:B------:R-:W-:Y:S01]  /*20e0*/  @UP1 ULOP3.LUT UR40, UR40, 0x1, UR4, 0x78, !UPT ;  /* 0x0000000128281892 */ /* 0x000fe2000f8e7804 */
[----:B------:R-:W-:-:S04]  /*20f0*/  IMAD.WIDE.U32 R104, R100, UR8, R4 ;  /* 0x0000000864687c25 */ /* 0x000fc8000f8e0004 */
[----:B------:R-:W-:Y:S02]  /*2100*/  IMAD R11, R100, UR9, R11 ;  /* 0x00000009640b7c24 */ /* 0x000fe4000f8e020b */
[----:B------:R-:W-:Y:S01]  /*2110*/  IMAD.MOV.U32 R0, RZ, RZ, -0x1 ;  /* 0xffffffffff007424 */ /* 0x000fe200078e00ff */
[----:B------:R-:W-:Y:S06]  /*2120*/  @P0 BRA `(.L_x_32) ;  /* 0x0000004000040947 */ /* 0x000fec0003800000 */
[----:B-----5:R-:W-:Y:S01]  /*2130*/  FSETP.NEU.AND P1, PT, R89, RZ, PT ;  /* 0x000000ff5900720b */ /* 0x020fe20003f2d000 */
[----:B------:R-:W-:Y:S01]  /*2140*/  IMAD.IADD R4, R93, 0x1, -R3 ;  /* 0x000000015d047824 */ /* 0x000fe200078e0a03 */
[----:B------:R-:W-:Y:S01]  /*2150*/  BSSY B0, `(.L_x_32) ;  /* 0x00003fe000007945 */ /* 0x000fe20003800000 */
[----:B------:R-:W-:Y:S02]  /*2160*/  IMAD.IADD R3, R98, 0x1, -R7 ;  /* 0x0000000162037824 */ /* 0x000fe400078e0a07 */
[----:B------:R-:W-:Y:S01]  /*2170*/  IMAD.IADD R115, R105, 0x1, R11 ;  /* 0x0000000169737824 */ /* 0x000fe200078e020b */
[----:B------:R-:W-:-:S04]  /*2180*/  ISETP.GT.AND P0, PT, R4, RZ, PT ;  /* 0x000000ff0400720c */ /* 0x000fc80003f04270 */
[----:B------:R-:W-:-:S03]  /*2190*/  ISETP.GT.AND P3, PT, R3, RZ, P0 ;  /* 0x000000ff0300720c */ /* 0x000fc60000764270 */
[----:B------:R-:W-:Y:S10]  /*21a0*/  @!P1 BRA `(.L_x_33) ;  /* 0x0000002c00289947 */ /* 0x000ff40003800000 */
[----:B------:R-:W0:Y:S01]  /*21b0*/  LDC.64 R108, c[0x0][0x5b8] ;  /* 0x00016e00ff6c7b82 */ /* 0x000e220000000a00 */
[----:B------:R-:W-:-:S07]  /*21c0*/  ULDC.64 UR4, c[0x0][0x5c0] ;  /* 0x0001700000047ab9 */ /* 0x000fce0000000a00 */
[----:B------:R-:W1:Y:S08]  /*21d0*/  LDC.64 R110, c[0x0][0x5b0] ;  /* 0x00016c00ff6e7b82 */ /* 0x000e700000000a00 */
[----:B------:R-:W2:Y:S01]  /*21e0*/  LDC.64 R112, c[0x0][0x5a8] ;  /* 0x00016a00ff707b82 */ /* 0x000ea20000000a00 */
[-C--:B0-----:R-:W-:Y:S02]  /*21f0*/  IMAD R6, R13, R108.reuse, RZ ;  /* 0x0000006c0d067224 */ /* 0x081fe400078e02ff */
[----:B------:R-:W-:-:S04]  /*2200*/  IMAD.WIDE.U32 R106, R99, R108, R8 ;  /* 0x0000006c636a7225 */ /* 0x000fc800078e0008 */
[----:B------:R-:W-:Y:S02]  /*2210*/  IMAD R105, R99, R109, R6 ;  /* 0x0000006d63697224 */ /* 0x000fe400078e0206 */
[-C--:B-1----:R-:W-:Y:S02]  /*2220*/  IMAD R5, R101, R110.reuse, RZ ;  /* 0x0000006e65057224 */ /* 0x082fe400078e02ff */
[----:B------:R-:W-:Y:S02]  /*2230*/  IMAD.IADD R13, R107, 0x1, R105 ;  /* 0x000000016b0d7824 */ /* 0x000fe400078e0269 */
[----:B------:R-:W-:Y:S02]  /*2240*/  IMAD.MOV.U32 R12, RZ, RZ, R106 ;  /* 0x000000ffff0c7224 */ /* 0x000fe400078e006a */
[C---:B------:R-:W-:Y:S02]  /*2250*/  IMAD R109, R100.reuse, R111, R5 ;  /* 0x0000006f646d7224 */ /* 0x040fe400078e0205 */
[----:B------:R-:W-:-:S04]  /*2260*/  IMAD.WIDE.U32 R6, R100, R110, R12 ;  /* 0x0000006e64067225 */ /* 0x000fc800078e000c */
[----:B------:R-:W-:Y:S01]  /*2270*/  IMAD.IADD R5, R7, 0x1, R109 ;  /* 0x0000000107057824 */ /* 0x000fe200078e026d */
[----:B--2---:R-:W-:-:S04]  /*2280*/  LEA R14, P1, R6, R112, 0x1 ;  /* 0x00000070060e7211 */ /* 0x004fc800078208ff */
[----:B------:R-:W-:-:S05]  /*2290*/  LEA.HI.X R15, R6, R113, R5, 0x1, P1 ;  /* 0x00000071060f7211 */ /* 0x000fca00008f0c05 */
[----:B------:R0:W2:Y:S01]  /*22a0*/  @P3 LDG.E.LTC128B.U16 R5, desc[UR38][R14.64] ;  /* 0x000000260e053981 */ /* 0x0000a2000c1e1520 */
[----:B------:R-:W-:Y:S01]  /*22b0*/  IMAD.WIDE.U32 R6, R100, R110, R8 ;  /* 0x0000006e64067225 */ /* 0x000fe200078e0008 */
[----:B------:R-:W-:Y:S03]  /*22c0*/  BSSY B1, `(.L_x_34) ;  /* 0x0000013000017945 */ /* 0x000fe60003800000 */
[----:B------:R-:W-:Y:S02]  /*22d0*/  IMAD.IADD R7, R109, 0x1, R7 ;  /* 0x000000016d077824 */ /* 0x000fe400078e0207 */
[----:B------:R-:W-:Y:S01]  /*22e0*/  IMAD.WIDE.U32 R20, R99, R108, R6 ;  /* 0x0000006c63147225 */ /* 0x000fe200078e0006 */
[----:B0-----:R-:W-:-:S03]  /*22f0*/  SHF.L.U64.HI R15, R110, 0x3, R111 ;  /* 0x000000036e0f7819 */ /* 0x001fc6000001026f */
[----:B------:R-:W-:Y:S01]  /*2300*/  IMAD.IADD R7, R105, 0x1, R21 ;  /* 0x0000000169077824 */ /* 0x000fe200078e0215 */
[----:B------:R-:W-:Y:S01]  /*2310*/  LEA R6, P4, R20, R112, 0x1 ;  /* 0x0000007014067211 */ /* 0x000fe200078808ff */
[----:B------:R-:W-:-:S03]  /*2320*/  IMAD.SHL.U32 R14, R110, 0x8, RZ ;  /* 0x000000086e0e7824 */ /* 0x000fc600078e00ff */
[----:B------:R-:W-:Y:S01]  /*2330*/  LEA.HI.X R7, R20, R113, R7, 0x1, P4 ;  /* 0x0000007114077211 */ /* 0x000fe200020f0c07 */
[----:B--2---:R-:W-:-:S05]  /*2340*/  HADD2.F32 R10, -RZ, R5.H0_H0 ;  /* 0x20000005ff0a7230 */ /* 0x004fca0000004100 */
[----:B------:R-:W-:Y:S01]  /*2350*/  FMUL R11, R10, R89 ;  /* 0x000000590a0b7220 */ /* 0x000fe20000400000 */
[----:B------:R-:W-:-:S03]  /*2360*/  LEA R10, P1, R104, UR4, 0x1 ;  /* 0x00000004680a7c11 */ /* 0x000fc6000f8208ff */
[----:B------:R-:W-:Y:S01]  /*2370*/  FFMA R24, R24, R88, R11 ;  /* 0x0000005818187223 */ /* 0x000fe2000000000b */
[----:B------:R-:W-:Y:S02]  /*2380*/  LEA.HI.X R11, R104, UR5, R115, 0x1, P1 ;  /* 0x00000005680b7c11 */ /* 0x000fe400088f0c73 */
[----:B------:R-:W-:Y:S02]  /*2390*/  ISETP.GT.AND P1, PT, R4, 0x1, PT ;  /* 0x000000010400780c */ /* 0x000fe40003f24270 */
[----:B------:R-:W-:Y:S02]  /*23a0*/  F2FP.F16.F32.PACK_AB R24, RZ, R24 ;  /* 0x00000018ff18723e */ /* 0x000fe400000000ff */
[----:B------:R-:W-:-:S03]  /*23b0*/  ISETP.GT.AND P2, PT, R3, RZ, P1 ;  /* 0x000000ff0300720c */ /* 0x000fc60000f44270 */
[----:B------:R0:W-:Y:S10]  /*23c0*/  @P3 STG.E.U16 desc[UR38][R10.64], R24 ;  /* 0x000000180a003986 */ /* 0x0001f4000c101526 */
[----:B------:R-:W-:Y:S05]  /*23d0*/  @!P2 BRA `(.L_x_35) ;  /* 0x000000000004a947 */ /* 0x000fea0003800000 */
[----:B------:R1:W5:Y:S02]  /*23e0*/  LDG.E.LTC128B.U16 R5, desc[UR38][R6.64+0x2] ;  /* 0x0000022606057981 */ /* 0x000364000c1e1520 */
.L_x_35:
[----:B------:R-:W-:Y:S05]  /*23f0*/  BSYNC B1 ;  /* 0x0000000000017941 */ /* 0x000fea0003800000 */
.L_x_34:
[----:B-----5:R-:W-:Y:S01]  /*2400*/  HADD2.F32 R12, -RZ, R5.H0_H0 ;  /* 0x20000005ff0c7230 */ /* 0x020fe20000004100 */
[----:B------:R-:W-:Y:S01]  /*2410*/  ISETP.GT.AND P0, PT, R3, 0x8, P0 ;  /* 0x000000080300780c */ /* 0x000fe20000704270 */
[----:B------:R-:W-:Y:S01]  /*2420*/  IMAD.WIDE.U32 R20, R100, R110, R14 ;  /* 0x0000006e64147225 */ /* 0x000fe200078e000e */
[----:B0-----:R-:W-:-:S03]  /*2430*/  PRMT R24, R5, 0x7610, R24 ;  /* 0x0000761005187816 */ /* 0x001fc60000000018 */
[----:B------:R-:W-:Y:S01]  /*2440*/  FMUL R12, R12, R89 ;  /* 0x000000590c0c7220 */ /* 0x000fe20000400000 */
[----:B------:R-:W-:Y:S01]  /*2450*/  IMAD.IADD R109, R109, 0x1, R21 ;  /* 0x000000016d6d7824 */ /* 0x000fe200078e0215 */
[----:B------:R-:W-:Y:S02]  /*2460*/  IADD3 R106, P3, R106, R20, RZ ;  /* 0x000000146a6a7210 */ /* 0x000fe40007f7e0ff */
[----:B------:R-:W-:-:S03]  /*2470*/  FFMA R12, R25, R88, R12 ;  /* 0x00000058190c7223 */ /* 0x000fc6000000000c */
[----:B------:R-:W-:Y:S01]  /*2480*/  IMAD.X R13, R109, 0x1, R13, P3 ;  /* 0x000000016d0d7824 */ /* 0x000fe200018e060d */
[C---:B------:R-:W-:Y:S02]  /*2490*/  LEA R14, P3, R106.reuse, R112, 0x1 ;  /* 0x000000706a0e7211 */ /* 0x040fe400078608ff */
[----:B------:R-:W-:Y:S02]  /*24a0*/  F2FP.F16.F32.PACK_AB R12, RZ, R12 ;  /* 0x0000000cff0c723e */ /* 0x000fe400000000ff */
[----:B------:R-:W-:Y:S02]  /*24b0*/  LEA.HI.X R15, R106, R113, R13, 0x1, P3 ;  /* 0x000000716a0f7211 */ /* 0x000fe400018f0c0d */
[----:B------:R-:W-:-:S05]  /*24c0*/  PRMT R21, R12, 0x7610, R21 ;  /* 0x000076100c157816 */ /* 0x000fca0000000015 */
[----:B------:R0:W-:Y:S04]  /*24d0*/  @P2 STG.E.U16 desc[UR38][R10.64+0x2], R21 ;  /* 0x000002150a002986 */ /* 0x0001e8000c101526 */
[----:B------:R-:W2:Y:S01]  /*24e0*/  @P0 LDG.E.LTC128B.U16 R24, desc[UR38][R14.64] ;  /* 0x000000260e180981 */ /* 0x000ea2000c1e1520 */
[----:B------:R-:W-:Y:S01]  /*24f0*/  IADD3 R20, P2, R8, R20, RZ ;  /* 0x0000001408147210 */ /* 0x000fe20007f5e0ff */
[----:B------:R-:W-:Y:S01]  /*2500*/  BSSY B1, `(.L_x_36) ;  /* 0x0000011000017945 */ /* 0x000fe20003800000 */
[C---:B------:R-:W-:Y:S02]  /*2510*/  SHF.L.U64.HI R13, R90.reuse, 0x1, R91 ;  /* 0x000000015a0d7819 */ /* 0x040fe4000001025b */
[----:B------:R-:W-:Y:S01]  /*2520*/  ISETP.GT.AND P1, PT, R3, 0x8, P1 ;  /* 0x000000080300780c */ /* 0x000fe20000f24270 */
[----:B0-----:R-:W-:Y:S01]  /*2530*/  IMAD.X R21, R9, 0x1, R109, P2 ;  /* 0x0000000109157824 */ /* 0x001fe200010e066d */
[----:B------:R-:W-:Y:S01]  /*2540*/  LEA R12, P2, R90, R10, 0x1 ;  /* 0x0000000a5a0c7211 */ /* 0x000fe200078408ff */
[----:B------:R-:W-:-:S04]  /*2550*/  IMAD.WIDE.U32 R20, R99, R108, R20 ;  /* 0x0000006c63147225 */ /* 0x000fc800078e0014 */
[----:B------:R-:W-:Y:S02]  /*2560*/  IMAD.X R13, R13, 0x1, R11, P2 ;  /* 0x000000010d0d7824 */ /* 0x000fe400010e060b */
[----:B------:R-:W-:Y:S02]  /*2570*/  IMAD.IADD R9, R105, 0x1, R21 ;  /* 0x0000000169097824 */ /* 0x000fe400078e0215 */
[----:B--2---:R-:W-:-:S05]  /*2580*/  HADD2.F32 R8, -RZ, R24.H0_H0 ;  /* 0x20000018ff087230 */ /* 0x004fca0000004100 */
[----:B------:R-:W-:Y:S01]  /*2590*/  FMUL R5, R8, R89 ;  /* 0x0000005908057220 */ /* 0x000fe20000400000 */
[----:B------:R-:W-:-:S03]  /*25a0*/  LEA R8, P3, R20, R112, 0x1 ;  /* 0x0000007014087211 */ /* 0x000fc600078608ff */
[----:B------:R-:W-:Y:S01]  /*25b0*/  FFMA R5, R26, R88, R5 ;  /* 0x000000581a057223 */ /* 0x000fe20000000005 */
[----:B------:R-:W-:-:S04]  /*25c0*/  LEA.HI.X R9, R20, R113, R9, 0x1, P3 ;  /* 0x0000007114097211 */ /* 0x000fc800018f0c09 */
[----:B------:R-:W-:-:S05]  /*25d0*/  F2FP.F16.F32.PACK_AB R5, RZ, R5 ;  /* 0x00000005ff05723e */ /* 0x000fca00000000ff */
[----:B------:R0:W-:Y:S01]  /*25e0*/  @P0 STG.E.U16 desc[UR38][R12.64], R5 ;  /* 0x000000050c000986 */ /* 0x0001e2000c101526 */
[----:B------:R-:W-:Y:S05]  /*25f0*/  @!P1 BRA `(.L_x_37) ;  /* 0x0000000000049947 */ /* 0x000fea0003800000 */
[----:B------:R2:W5:Y:S02]  /*2600*/  LDG.E.LTC128B.U16 R24, desc[UR38][R8.64+0x2] ;  /* 0x0000022608187981 */ /* 0x000564000c1e1520 */
.L_x_37:
[----:B------:R-:W-:Y:S05]  /*2610*/  BSYNC B1 ;  /* 0x0000000000017941 */ /* 0x000fea0003800000 */
.L_x_36:
[----:B-----5:R-:W-:Y:S01]  /*2620*/  HADD2.F32 R14, -RZ, R24.H0_H0 ;  /* 0x20000018ff0e7230 */ /* 0x020fe20000004100 */
[----:B------:R-:W-:Y:S01]  /*2630*/  ISETP.GT.AND P0, PT, R4, 0x8, PT ;  /* 0x000000080400780c */ /* 0x000fe20003f04270 */
[----:B------:R-:W-:Y:S03]  /*2640*/  BSSY B1, `(.L_x_38) ;  /* 0x0000008000017945 */ /* 0x000fe60003800000 */
[----:B------:R-:W-:Y:S01]  /*2650*/  FMUL R14, R14, R89 ;  /* 0x000000590e0e7220 */ /* 0x000fe20000400000 */
[----:B------:R-:W-:-:S03]  /*2660*/  ISETP.GT.AND P2, PT, R3, RZ, P0 ;  /* 0x000000ff0300720c */ /* 0x000fc60000744270 */
[----:B------:R-:W-:-:S05]  /*2670*/  FFMA R14, R27, R88, R14 ;  /* 0x000000581b0e7223 */ /* 0x000fca000000000e */
[----:B------:R-:W-:-:S05]  /*2680*/  F2FP.F16.F32.PACK_AB R14, RZ, R14 ;  /* 0x0000000eff0e723e */ /* 0x000fca00000000ff */
[----:B------:R3:W-:Y:S01]  /*2690*/  @P1 STG.E.U16 desc[UR38][R12.64+0x2], R14 ;  /* 0x0000020e0c001986 */ /* 0x0007e2000c101526 */
[----:B------:R-:W-:Y:S05]  /*26a0*/  @!P2 BRA `(.L_x_39) ;  /* 0x000000000004a947 */ /* 0x000fea0003800000 */
[----:B------:R4:W5:Y:S02]  /*26b0*/  LDG.E.LTC128B.U16 R24, desc[UR38][R6.64+0x10] ;  /* 0x0000102606187981 */ /* 0x000964000c1e1520 */
.L_x_39:
[----:B------:R-:W-:Y:S05]  /*26c0*/  BSYNC B1 ;  /* 0x0000000000017941 */ /* 0x000fea0003800000 */
.L_x_38:
[----:B---3-5:R-:W-:Y:S01]  /*26d0*/  HADD2.F32 R14, -RZ, R24.H0_H0 ;  /* 0x20000018ff0e7230 */ /* 0x028fe20000004100 */
[----:B------:R-:W-:Y:S01]  /*26e0*/  ISETP.GT.AND P1, PT, R4, 0x9, PT ;  /* 0x000000090400780c */ /* 0x000fe20003f24270 */
[----:B------:R-:W-:Y:S03]  /*26f0*/  BSSY B1, `(.L_x_40) ;  /* 0x0000008000017945 */ /* 0x000fe60003800000 */
[----:B0-----:R-:W-:Y:S01]  /*2700*/  FMUL R5, R14, R89 ;  /* 0x000000590e057220 */ /* 0x001fe20000400000 */
[----:B------:R-:W-:-:S03]  /*2710*/  ISETP.GT.AND P3, PT, R3, RZ, P1 ;  /* 0x000000ff0300720c */ /* 0x000fc60000f64270 */
[----:B------:R-:W-:-:S05]  /*2720*/  FFMA R5, R28, R88, R5 ;  /* 0x000000581c057223 */ /* 0x000fca0000000005 */
[----:B------:R-:W-:-:S05]  /*2730*/  F2FP.F16.F32.PACK_AB R5, RZ, R5 ;  /* 0x00000005ff05723e */ /* 0x000fca00000000ff */
[----:B------:R0:W-:Y:S01]  /*2740*/  @P2 STG.E.U16 desc[UR38][R10.64+0x10], R5 ;  /* 0x000010050a002986 */ /* 0x0001e2000c101526 */
[----:B------:R-:W-:Y:S05]  /*2750*/  @!P3 BRA `(.L_x_41) ;  /* 0x000000000004b947 */ /* 0x000fea0003800000 */
[----:B------:R3:W5:Y:S02]  /*2760*/  LDG.E.LTC128B.U16 R24, desc[UR38][R6.64+0x12] ;  /* 0x0000122606187981 */ /* 0x000764000c1e1520 */
.L_x_41:
[----:B------:R-:W-:Y:S05]  /*2770*/  BSYNC B1 ;  /* 0x0000000000017941 */ /* 0x000fea0003800000 */
.L_x_40:
[----:B-----5:R-:W-:Y:S01]  /*2780*/  HADD2.F32 R14, -RZ, R24.H0_H0 ;  /* 0x20000018ff0e7230 */ /* 0x020fe20000004100 */
[----:B------:R-:W-:Y:S01]  /*2790*/  ISETP.GT.AND P0, PT, R3, 0x8, P0 ;  /* 0x000000080300780c */ /* 0x000fe20000704270 */
[----:B------:R-:W-:Y:S03]  /*27a0*/  BSSY B1, `(.L_x_42) ;  /* 0x0000007000017945 */ /* 0x000fe60003800000 */
[----:B------:R-:W-:-:S04]  /*27b0*/  FMUL R14, R14, R89 ;  /* 0x000000590e0e7220 */ /* 0x000fc80000400000 */
[----:B------:R-:W-:-:S05]  /*27c0*/  FFMA R14, R29, R88, R14 ;  /* 0x000000581d0e7223 */ /* 0x000fca000000000e */
[----:B------:R-:W-:-:S05]  /*27d0*/  F2FP.F16.F32.PACK_AB R14, RZ, R14 ;  /* 0x0000000eff0e723e */ /* 0x000fca00000000ff */
[----:B------:R0:W-:Y:S01]  /*27e0*/  @P3 STG.E.U16 desc[UR38][R10.64+0x12], R14 ;  /* 0x0000120e0a003986 */ /* 0x0001e2000c101526 */
[----:B------:R-:W-:Y:S05]  /*27f0*/  @!P0 BRA `(.L_x_43) ;  /* 0x0000000000048947 */ /* 0x000fea0003800000 */
[----:B------:R0:W5:Y:S02]  /*2800*/  LDG.E.LTC128B.U16 R24, desc[UR38][R8.64+0x10] ;  /* 0x0000102608187981 */ /* 0x000164000c1e1520 */
.L_x_43:
[----:B------:R-:W-:Y:S05]  /*2810*/  BSYNC B1 ;  /* 0x0000000000017941 */ /* 0x000fea0003800000 */
.L_x_42:
[----:B0----5:R-:W-:Y:S01]  /*2820*/  HADD2.F32 R14, -RZ, R24.H0_H0 ;  /* 0x20000018ff0e7230 */ /* 0x021fe20000004100 */
        /* <DEDUP_REMOVED lines=8> */
.L_x_45:
[----:B------:R-:W-:Y:S05]  /*28b0*/  BSYNC B1 ;  /* 0x0000000000017941 */ /* 0x000fea0003800000 */
.L_x_44:
        /* <DEDUP_REMOVED lines=10> */
.L_x_47:
[----:B------:R-:W-:Y:S05]  /*2960*/  BSYNC B1 ;  /* 0x0000000000017941 */ /* 0x000fea0003800000 */
.L_x_46:
[----:B0----5:R-:W-:Y:S01]  /*2970*/  HADD2.F32 R14, -RZ, R24.H0_H0 ;  /* 0x20000018ff0e7230 */ /* 0x021fe20000004100 */
        /* <DEDUP_REMOVED lines=9> */
.L_x_49:
[----:B------:R-:W-:Y:S05]  /*2a10*/  BSYNC B1 ;  /* 0x0000000000017941 */ /* 0x000fea0003800000 */
.L_x_48:
        /* <DEDUP_REMOVED lines=9> */
.L_x_51:
[----:B------:R-:W-:Y:S05]  /*2ab0*/  BSYNC B1 ;  /* 0x0000000000017941 */ /* 0x000fea0003800000 */
.L_x_50:
        /* <DEDUP_REMOVED lines=9> */
.L_x_53:
[----:B------:R-:W-:Y:S05]  /*2b50*/  BSYNC B1 ;  /* 0x0000000000017941 */ /* 0x000fea0003800000 */
.L_x_52:
        /* <DEDUP_REMOVED lines=10> */
.L_x_55:
[----:B------:R-:W-:Y:S05]  /*2c00*/  BSYNC B1 ;  /* 0x0000000000017941 */ /* 0x000fea0003800000 */
.L_x_54:
        /* <DEDUP_REMOVED lines=10> */
.L_x_57:
[----:B------:R-:W-:Y:S05]  /*2cb0*/  BSYNC B1 ;  /* 0x0000000000017941 */ /* 0x000fea0003800000 */
.L_x_56:
        /* <DEDUP_REMOVED lines=9> */
.L_x_59:
[----:B------:R-:W-:Y:S05]  /*2d50*/  BSYNC B1 ;  /* 0x0000000000017941 */ /* 0x000fea0003800000 */
.L_x_58:
        /* <DEDUP_REMOVED lines=9> */
.L_x_61:
[----:B------:R-:W-:Y:S05]  /*2df0*/  BSYNC B1 ;  /* 0x0000000000017941 */ /* 0x000fea0003800000 */
.L_x_60:
        /* <DEDUP_REMOVED lines=10> */
.L_x_63:
[----:B------:R-:W-:Y:S05]  /*2ea0*/  BSYNC B1 ;  /* 0x0000000000017941 */ /* 0x000fea0003800000 */
.L_x_62:
        /* <DEDUP_REMOVED lines=10> */
.L_x_65:
[----:B------:R-:W-:Y:S05]  /*2f50*/  BSYNC B1 ;  /* 0x0000000000017941 */ /* 0x000fea0003800000 */
.L_x_64:
        /* <DEDUP_REMOVED lines=9> */
.L_x_67:
[----:B------:R-:W-:Y:S05]  /*2ff0*/  BSYNC B1 ;  /* 0x0000000000017941 */ /* 0x000fea0003800000 */
.L_x_66:
        /* <DEDUP_REMOVED lines=9> */
.L_x_69:
[----:B------:R-:W-:Y:S05]  /*3090*/  BSYNC B1 ;  /* 0x0000000000017941 */ /* 0x000fea0003800000 */
.L_x_68:
        /* <DEDUP_REMOVED lines=10> */
.L_x_71:
[----:B------:R-:W-:Y:S05]  /*3140*/  BSYNC B1 ;  /* 0x0000000000017941 */ /* 0x000fea0003800000 */
.L_x_70:
        /* <DEDUP_REMOVED lines=10> */
.L_x_73:
[----:B------:R-:W-:Y:S05]  /*31f0*/  BSYNC B1 ;  /* 0x0000000000017941 */ /* 0x000fea0003800000 */
.L_x_72:
        /* <DEDUP_REMOVED lines=9> */
.L_x_75:
[----:B------:R-:W-:Y:S05]  /*3290*/  BSYNC B1 ;  /* 0x0000000000017941 */ /* 0x000fea0003800000 */
.L_x_74:
        /* <DEDUP_REMOVED lines=9> */
.L_x_77:
[----:B------:R-:W-:Y:S05]  /*3330*/  BSYNC B1 ;  /* 0x0000000000017941 */ /* 0x000fea0003800000 */
.L_x_76:
        /* <DEDUP_REMOVED lines=10> */
.L_x_79:
[----:B------:R-:W-:Y:S05]  /*33e0*/  BSYNC B1 ;  /* 0x0000000000017941 */ /* 0x000fea0003800000 */
.L_x_78:
        /* <DEDUP_REMOVED lines=10> */
.L_x_81:
[----:B------:R-:W-:Y:S05]  /*3490*/  BSYNC B1 ;  /* 0x0000000000017941 */ /* 0x000fea0003800000 */
.L_x_80:
        /* <DEDUP_REMOVED lines=9> */
.L_x_83:
[----:B------:R-:W-:Y:S05]  /*3530*/  BSYNC B1 ;  /* 0x0000000000017941 */ /* 0x000fea0003800000 */
.L_x_82:
        /* <DEDUP_REMOVED lines=9> */
.L_x_85:
[----:B------:R-:W-:Y:S05]  /*35d0*/  BSYNC B1 ;  /* 0x0000000000017941 */ /* 0x000fea0003800000 */
.L_x_84:
        /* <DEDUP_REMOVED lines=10> */
.L_x_87:
[----:B------:R-:W-:Y:S05]  /*3680*/  BSYNC B1 ;  /* 0x0000000000017941 */ /* 0x000fea0003800000 */
.L_x_86:
        /* <DEDUP_REMOVED lines=10> */
.L_x_89:
[----:B------:R-:W-:Y:S05]  /*3730*/  BSYNC B1 ;  /* 0x0000000000017941 */ /* 0x000fea0003800000 */
.L_x_88:
        /* <DEDUP_REMOVED lines=9> */
.L_x_91:
[----:B------:R-:W-:Y:S05]  /*37d0*/  BSYNC B1 ;  /* 0x0000000000017941 */ /* 0x000fea0003800000 */
.L_x_90:
        /* <DEDUP_REMOVED lines=9> */
.L_x_93:
[----:B------:R-:W-:Y:S05]  /*3870*/  BSYNC B1 ;  /* 0x0000000000017941 */ /* 0x000fea0003800000 */
.L_x_92:
        /* <DEDUP_REMOVED lines=10> */
.L_x_95:
[----:B------:R-:W-:Y:S05]  /*3920*/  BSYNC B1 ;  /* 0x0000000000017941 */ /* 0x000fea0003800000 */
.L_x_94:
        /* <DEDUP_REMOVED lines=10> */
.L_x_97:
[----:B------:R-:W-:Y:S05]  /*39d0*/  BSYNC B1 ;  /* 0x0000000000017941 */ /* 0x000fea0003800000 */
.L_x_96:
        /* <DEDUP_REMOVED lines=9> */
.L_x_99:
[----:B------:R-:W-:Y:S05]  /*3a70*/  BSYNC B1 ;  /* 0x0000000000017941 */ /* 0x000fea0003800000 */
.L_x_98:
        /* <DEDUP_REMOVED lines=9> */
.L_x_101:
[----:B------:R-:W-:Y:S05]  /*3b10*/  BSYNC B1 ;  /* 0x0000000000017941 */ /* 0x000fea0003800000 */
.L_x_100:
        /* <DEDUP_REMOVED lines=10> */
.L_x_103:
[----:B------:R-:W-:Y:S05]  /*3bc0*/  BSYNC B1 ;  /* 0x0000000000017941 */ /* 0x000fea0003800000 */
.L_x_102:
        /* <DEDUP_REMOVED lines=10> */
.L_x_105:
[----:B------:R-:W-:Y:S05]  /*3c70*/  BSYNC B1 ;  /* 0x0000000000017941 */ /* 0x000fea0003800000 */
.L_x_104:
        /* <DEDUP_REMOVED lines=9> */
.L_x_107:
[----:B------:R-:W-:Y:S05]  /*3d10*/  BSYNC B1 ;  /* 0x0000000000017941 */ /* 0x000fea0003800000 */
.L_x_106:
        /* <DEDUP_REMOVED lines=9> */
.L_x_109:
[----:B------:R-:W-:Y:S05]  /*3db0*/  BSYNC B1 ;  /* 0x0000000000017941 */ /* 0x000fea0003800000 */
.L_x_108:
        /* <DEDUP_REMOVED lines=10> */
.L_x_111:
[----:B------:R-:W-:Y:S05]  /*3e60*/  BSYNC B1 ;  /* 0x0000000000017941 */ /* 0x000fea0003800000 */
.L_x_110:
        /* <DEDUP_REMOVED lines=10> */
.L_x_113:
[----:B------:R-:W-:Y:S05]  /*3f10*/  BSYNC B1 ;  /* 0x0000000000017941 */ /* 0x000fea0003800000 */
.L_x_112:
        /* <DEDUP_REMOVED lines=9> */
.L_x_115:
[----:B------:R-:W-:Y:S05]  /*3fb0*/  BSYNC B1 ;  /* 0x0000000000017941 */ /* 0x000fea0003800000 */
.L_x_114:
        /* <DEDUP_REMOVED lines=9> */
.L_x_117:
[----:B------:R-:W-:Y:S05]  /*4050*/  BSYNC B1 ;  /* 0x0000000000017941 */ /* 0x000fea0003800000 */
.L_x_116:
        /* <DEDUP_REMOVED lines=10> */
.L_x_119:
[----:B------:R-:W-:Y:S05]  /*4100*/  BSYNC B1 ;  /* 0x0000000000017941 */ /* 0x000fea0003800000 */
.L_x_118:
        /* <DEDUP_REMOVED lines=10> */
.L_x_121:
[----:B------:R-:W-:Y:S05]  /*41b0*/  BSYNC B1 ;  /* 0x0000000000017941 */ /* 0x000fea0003800000 */
.L_x_120:
        /* <DEDUP_REMOVED lines=9> */
.L_x_123:
[----:B------:R-:W-:Y:S05]  /*4250*/  BSYNC B1 ;  /* 0x0000000000017941 */ /* 0x000fea0003800000 */
.L_x_122:
        /* <DEDUP_REMOVED lines=9> */
.L_x_125:
[----:B------:R-:W-:Y:S05]  /*42f0*/  BSYNC B1 ;  /* 0x0000000000017941 */ /* 0x000fea0003800000 */
.L_x_124:
        /* <DEDUP_REMOVED lines=10> */
.L_x_127:
[----:B------:R-:W-:Y:S05]  /*43a0*/  BSYNC B1 ;  /* 0x0000000000017941 */ /* 0x000fea0003800000 */
.L_x_126:
        /* <DEDUP_REMOVED lines=10> */
.L_x_129:
[----:B------:R-:W-:Y:S05]  /*4450*/  BSYNC B1 ;  /* 0x0000000000017941 */ /* 0x000fea0003800000 */
.L_x_128:
        /* <DEDUP_REMOVED lines=9> */
.L_x_131:
[----:B------:R-:W-:Y:S05]  /*44f0*/  BSYNC B1 ;  /* 0x0000000000017941 */ /* 0x000fea0003800000 */
.L_x_130:
        /* <DEDUP_REMOVED lines=9> */
.L_x_133:
[----:B------:R-:W-:Y:S05]  /*4590*/  BSYNC B1 ;  /* 0x0000000000017941 */ /* 0x000fea0003800000 */
.L_x_132:
        /* <DEDUP_REMOVED lines=10> */
.L_x_135:
[----:B------:R-:W-:Y:S05]  /*4640*/  BSYNC B1 ;  /* 0x0000000000017941 */ /* 0x000fea0003800000 */
.L_x_134:
        /* <DEDUP_REMOVED lines=10> */
.L_x_137:
[----:B------:R-:W-:Y:S05]  /*46f0*/  BSYNC B1 ;  /* 0x0000000000017941 */ /* 0x000fea0003800000 */
.L_x_136:
        /* <DEDUP_REMOVED lines=9> */
.L_x_139:
[----:B------:R-:W-:Y:S05]  /*4790*/  BSYNC B1 ;  /* 0x0000000000017941 */ /* 0x000fea0003800000 */
.L_x_138:
        /* <DEDUP_REMOVED lines=9> */
.L_x_141:
[----:B------:R-:W-:Y:S05]  /*4830*/  BSYNC B1 ;  /* 0x0000000000017941 */ /* 0x000fea0003800000 */
.L_x_140:
        /* <DEDUP_REMOVED lines=10> */
.L_x_143:
[----:B------:R-:W-:Y:S05]  /*48e0*/  BSYNC B1 ;  /* 0x0000000000017941 */ /* 0x000fea0003800000 */
.L_x_142:
        /* <DEDUP_REMOVED lines=10> */
.L_x_145:
[----:B------:R-:W-:Y:S05]  /*4990*/  BSYNC B1 ;  /* 0x0000000000017941 */ /* 0x000fea0003800000 */
.L_x_144:
        /* <DEDUP_REMOVED lines=9> */
.L_x_147:
[----:B------:R-:W-:Y:S05]  /*4a30*/  BSYNC B1 ;  /* 0x0000000000017941 */ /* 0x000fea0003800000 */
.L_x_146:
        /* <DEDUP_REMOVED lines=9> */
.L_x_149:
[----:B------:R-:W-:Y:S05]  /*4ad0*/  BSYNC B1 ;  /* 0x0000000000017941 */ /* 0x000fea0003800000 */
.L_x_148:
        /* <DEDUP_REMOVED lines=10> */
.L_x_151:
[----:B------:R-:W-:Y:S05]  /*4b80*/  BSYNC B1 ;  /* 0x0000000000017941 */ /* 0x000fea0003800000 */
.L_x_150:
[----:B0----5:R-:W-:Y:S01]  /*4b90*/  HADD2.F32 R14, -RZ, R24.H0_H0 ;  /* 0x20000018ff0e7230 */ /* 0x021fe20000004100 */
[----:B------:R-:W-:Y:S01]  /*4ba0*/  ISETP.GT.AND P1, PT, R4, 0x79, PT ;  /* 0x000000790400780c */ /* 0x000fe20003f24270 */
[----:B------:R-:W-:Y:S01]  /*4bb0*/  @P2 IMAD.MOV.U32 R4, RZ, RZ, R10 ;  /* 0x000000ffff042224 */ /* 0x000fe200078e000a */
[----:B------:R-:W-:Y:S02]  /*4bc0*/  BSSY B1, `(.L_x_152) ;  /* 0x000000a000017945 */ /* 0x000fe40003800000 */
[----:B------:R-:W-:Y:S01]  /*4bd0*/  FMUL R5, R14, R89 ;  /* 0x000000590e057220 */ /* 0x000fe20000400000 */
[----:B------:R-:W-:-:S03]  /*4be0*/  ISETP.GT.AND P3, PT, R3, RZ, P1 ;  /* 0x000000ff0300720c */ /* 0x000fc60000f64270 */
[----:B------:R-:W-:-:S05]  /*4bf0*/  FFMA R5, R84, R88, R5 ;  /* 0x0000005854057223 */ /* 0x000fca0000000005 */
[----:B------:R-:W-:-:S04]  /*4c00*/  F2FP.F16.F32.PACK_AB R5, RZ, R5 ;  /* 0x00000005ff05723e */ /* 0x000fc800000000ff */
[----:B------:R-:W-:Y:S01]  /*4c10*/  PRMT R14, R5, 0x7610, R14 ;  /* 0x00007610050e7816 */ /* 0x000fe2000000000e */
[----:B------:R-:W-:-:S05]  /*4c20*/  @P2 IMAD.MOV.U32 R5, RZ, RZ, R11 ;  /* 0x000000ffff052224 */ /* 0x000fca00078e000b */
[----:B------:R0:W-:Y:S01]  /*4c30*/  @P2 STG.E.U16 desc[UR38][R4.64+0xf0], R14 ;  /* 0x0000f00e04002986 */ /* 0x0001e2000c101526 */
[----:B------:R-:W-:Y:S05]  /*4c40*/  @!P3 BRA `(.L_x_153) ;  /* 0x000000000004b947 */ /* 0x000fea0003800000 */
[----:B------:R0:W5:Y:S02]  /*4c50*/  LDG.E.LTC128B.U16 R24, desc[UR38][R6.64+0xf2] ;  /* 0x0000f22606187981 */ /* 0x000164000c1e1520 */
.L_x_153:
[----:B------:R-:W-:Y:S05]  /*4c60*/  BSYNC B1 ;  /* 0x0000000000017941 */ /* 0x000fea0003800000 */
.L_x_152:
        /* <DEDUP_REMOVED lines=9> */
.L_x_155:
[----:B------:R-:W-:Y:S05]  /*4d00*/  BSYNC B1 ;  /* 0x0000000000017941 */ /* 0x000fea0003800000 */
.L_x_154:
[----:B0----5:R-:W-:Y:S01]  /*4d10*/  HADD2.F32 R4, -RZ, R24.H0_H0 ;  /* 0x20000018ff047230 */ /* 0x021fe20000004100 */
[----:B------:R-:W-:Y:S01]  /*4d20*/  ISETP.GT.AND P1, PT, R3, 0x8, P1 ;  /* 0x000000080300780c */ /* 0x000fe20000f24270 */
[----:B------:R-:W-:Y:S03]  /*4d30*/  BSSY B1, `(.L_x_156) ;  /* 0x000000a000017945 */ /* 0x000fe60003800000 */
[----:B------:R-:W-:Y:S01]  /*4d40*/  FMUL R5, R4, R89 ;  /* 0x0000005904057220 */ /* 0x000fe20000400000 */
[----:B------:R-:W-:-:S03]  /*4d50*/  @P0 IMAD.MOV.U32 R4, RZ, RZ, R12 ;  /* 0x000000ffff040224 */ /* 0x000fc600078e000c */
[----:B------:R-:W-:-:S05]  /*4d60*/  FFMA R5, R86, R88, R5 ;  /* 0x0000005856057223 */ /* 0x000fca0000000005 */
[----:B------:R-:W-:-:S04]  /*4d70*/  F2FP.F16.F32.PACK_AB R5, RZ, R5 ;  /* 0x00000005ff05723e */ /* 0x000fc800000000ff */
[----:B-1-34-:R-:W-:Y:S01]  /*4d80*/  PRMT R6, R5, 0x7610, R6 ;  /* 0x0000761005067816 */ /* 0x01afe20000000006 */
[----:B------:R-:W-:-:S05]  /*4d90*/  @P0 IMAD.MOV.U32 R5, RZ, RZ, R13 ;  /* 0x000000ffff050224 */ /* 0x000fca00078e000d */
[----:B------:R0:W-:Y:S01]  /*4da0*/  @P0 STG.E.U16 desc[UR38][R4.64+0xf0], R6 ;  /* 0x0000f00604000986 */ /* 0x0001e2000c101526 */
[----:B------:R-:W-:Y:S05]  /*4db0*/  @!P1 BRA `(.L_x_157) ;  /* 0x0000000000049947 */ /* 0x000fea0003800000 */
[----:B------:R1:W5:Y:S02]  /*4dc0*/  LDG.E.LTC128B.U16 R24, desc[UR38][R8.64+0xf2] ;  /* 0x0000f22608187981 */ /* 0x000364000c1e1520 */
.L_x_157:
[----:B------:R-:W-:Y:S05]  /*4dd0*/  BSYNC B1 ;  /* 0x0000000000017941 */ /* 0x000fea0003800000 */
.L_x_156:
[----:B------:R-:W-:Y:S05]  /*4de0*/  @!P1 BRA `(.L_x_158) ;  /* 0x0000001000d09947 */ /* 0x000fea0003800000 */
[----:B-----5:R-:W-:-:S05]  /*4df0*/  HADD2.F32 R24, -RZ, R24.H0_H0 ;  /* 0x20000018ff187230 */ /* 0x020fca0000004100 */
[----:B------:R-:W-:-:S04]  /*4e00*/  FMUL R24, R24, R89 ;  /* 0x0000005918187220 */ /* 0x000fc80000400000 */
[----:B------:R-:W-:-:S05]  /*4e10*/  FFMA R24, R87, R88, R24 ;  /* 0x0000005857187223 */ /* 0x000fca0000000018 */
[----:B------:R-:W-:-:S05]  /*4e20*/  F2FP.F16.F32.PACK_AB R24, RZ, R24 ;  /* 0x00000018ff18723e */ /* 0x000fca00000000ff */
[----:B------:R3:W-:Y:S01]  /*4e30*/  STG.E.U16 desc[UR38][R12.64+0xf2], R24 ;  /* 0x0000f2180c007986 */ /* 0x0007e2000c101526 */
[----:B------:R-:W-:Y:S05]  /*4e40*/  BRA `(.L_x_158) ;  /* 0x0000001000b87947 */ /* 0x000fea0003800000 */
.L_x_33:
[----:B------:R-:W-:Y:S01]  /*4e50*/  ISETP.GT.AND P2, PT, R4, 0x1, PT ;  /* 0x000000010400780c */ /* 0x000fe20003f44270 */
[----:B------:R-:W-:Y:S01]  /*4e60*/  ULDC.64 UR4, c[0x0][0x5c0] ;  /* 0x0001700000047ab9 */ /* 0x000fe20000000a00 */
[-C--:B------:R-:W-:Y:S01]  /*4e70*/  FMUL R24, R24, R88.reuse ;  /* 0x0000005818187220 */ /* 0x080fe20000400000 */
[-C--:B------:R-:W-:Y:S01]  /*4e80*/  FMUL R25, R25, R88.reuse ;  /* 0x0000005819197220 */ /* 0x080fe20000400000 */
[----:B------:R-:W-:Y:S01]  /*4e90*/  ISETP.GT.AND P1, PT, R3, RZ, P2 ;  /* 0x000000ff0300720c */ /* 0x000fe20001724270 */
[-C--:B------:R-:W-:Y:S01]  /*4ea0*/  FMUL R26, R26, R88.reuse ;  /* 0x000000581a1a7220 */ /* 0x080fe20000400000 */
[----:B------:R-:W-:Y:S01]  /*4eb0*/  LEA R6, P4, R104, UR4, 0x1 ;  /* 0x0000000468067c11 */ /* 0x000fe2000f8808ff */
[----:B------:R-:W-:Y:S01]  /*4ec0*/  FMUL R27, R27, R88 ;  /* 0x000000581b1b7220 */ /* 0x000fe20000400000 */
[----:B------:R-:W-:Y:S01]  /*4ed0*/  F2FP.F16.F32.PACK_AB R24, RZ, R24 ;  /* 0x00000018ff18723e */ /* 0x000fe200000000ff */
[-C--:B------:R-:W-:Y:S01]  /*4ee0*/  FMUL R28, R28, R88.reuse ;  /* 0x000000581c1c7220 */ /* 0x080fe20000400000 */
[----:B------:R-:W-:Y:S01]  /*4ef0*/  LEA.HI.X R7, R104, UR5, R115, 0x1, P4 ;  /* 0x0000000568077c11 */ /* 0x000fe2000a0f0c73 */
[-C--:B------:R-:W-:Y:S01]  /*4f00*/  FMUL R29, R29, R88.reuse ;  /* 0x000000581d1d7220 */ /* 0x080fe20000400000 */
[----:B------:R-:W-:Y:S01]  /*4f10*/  F2FP.F16.F32.PACK_AB R25, RZ, R25 ;  /* 0x00000019ff19723e */ /* 0x000fe200000000ff */
[-C--:B------:R-:W-:Y:S01]  /*4f20*/  FMUL R30, R30, R88.reuse ;  /* 0x000000581e1e7220 */ /* 0x080fe20000400000 */
[----:B------:R-:W-:Y:S01]  /*4f30*/  ISETP.GT.AND P2, PT, R3, 0x8, P2 ;  /* 0x000000080300780c */ /* 0x000fe20001744270 */
[----:B------:R-:W-:Y:S01]  /*4f40*/  @P3 STG.E.U16 desc[UR38][R6.64], R24 ;  /* 0x0000001806003986 */ /* 0x000fe2000c101526 */
[C---:B------:R-:W-:Y:S01]  /*4f50*/  SHF.L.U64.HI R5, R90.reuse, 0x1, R91 ;  /* 0x000000015a057819 */ /* 0x040fe2000001025b */
[----:B------:R-:W-:Y:S01]  /*4f60*/  FMUL R31, R31, R88 ;  /* 0x000000581f1f7220 */ /* 0x000fe20000400000 */
[----:B------:R-:W-:Y:S01]  /*4f70*/  LEA R8, P3, R90, R6, 0x1 ;  /* 0x000000065a087211 */ /* 0x000fe200078608ff */
[----:B------:R-:W-:Y:S01]  /*4f80*/  @P1 STG.E.U16 desc[UR38][R6.64+0x2], R25 ;  /* 0x0000021906001986 */ /* 0x000fe2000c101526 */
[----:B------:R-:W-:Y:S01]  /*4f90*/  ISETP.GT.AND P1, PT, R3, 0x8, P0 ;  /* 0x000000080300780c */ /* 0x000fe20000724270 */
[----:B------:R-:W-:Y:S01]  /*4fa0*/  FMUL R32, R32, R88 ;  /* 0x0000005820207220 */ /* 0x000fe20000400000 */
[----:B------:R-:W-:Y:S01]  /*4fb0*/  F2FP.F16.F32.PACK_AB R26, RZ, R26 ;  /* 0x0000001aff1a723e */ /* 0x000fe200000000ff */
[----:B------:R-:W-:Y:S01]  /*4fc0*/  IMAD.X R9, R5, 0x1, R7, P3 ;  /* 0x0000000105097824 */ /* 0x000fe200018e0607 */
[----:B------:R-:W-:Y:S01]  /*4fd0*/  F2FP.F16.F32.PACK_AB R27, RZ, R27 ;  /* 0x0000001bff1b723e */ /* 0x000fe200000000ff */
[-C--:B------:R-:W-:Y:S01]  /*4fe0*/  FMUL R33, R33, R88.reuse ;  /* 0x0000005821217220 */ /* 0x080fe20000400000 */
[----:B------:R-:W-:Y:S01]  /*4ff0*/  ISETP.GT.AND P0, PT, R4, 0x8, PT ;  /* 0x000000080400780c */ /* 0x000fe20003f04270 */
[----:B------:R-:W-:Y:S01]  /*5000*/  FMUL R34, R34, R88 ;  /* 0x0000005822227220 */ /* 0x000fe20000400000 */
[----:B------:R-:W-:Y:S01]  /*5010*/  F2FP.F16.F32.PACK_AB R28, RZ, R28 ;  /* 0x0000001cff1c723e */ /* 0x000fe200000000ff */
[-C--:B------:R-:W-:Y:S01]  /*5020*/  FMUL R35, R35, R88.reuse ;  /* 0x0000005823237220 */ /* 0x080fe20000400000 */
[C---:B------:R-:W-:Y:S01]  /*5030*/  ISETP.GT.AND P4, PT, R3.reuse, RZ, P0 ;  /* 0x000000ff0300720c */ /* 0x040fe20000784270 */
[-C--:B------:R-:W-:Y:S01]  /*5040*/  FMUL R36, R36, R88.reuse ;  /* 0x0000005824247220 */ /* 0x080fe20000400000 */
[----:B------:R-:W-:Y:S01]  /*5050*/  F2FP.F16.F32.PACK_AB R29, RZ, R29 ;  /* 0x0000001dff1d723e */ /* 0x000fe200000000ff */
[----:B------:R-:W-:Y:S01]  /*5060*/  @P1 STG.E.U16 desc[UR38][R8.64], R26 ;  /* 0x0000001a08001986 */ /* 0x000fe2000c101526 */
[----:B------:R-:W-:Y:S01]  /*5070*/  ISETP.GT.AND P1, PT, R3, 0x8, P0 ;  /* 0x000000080300780c */ /* 0x000fe20000724270 */
[----:B------:R-:W-:Y:S01]  /*5080*/  FMUL R37, R37, R88 ;  /* 0x0000005825257220 */ /* 0x000fe20000400000 */
[----:B------:R-:W-:Y:S01]  /*5090*/  F2FP.F16.F32.PACK_AB R30, RZ, R30 ;  /* 0x0000001eff1e723e */ /* 0x000fe200000000ff */
[----:B------:R-:W-:Y:S01]  /*50a0*/  @P2 STG.E.U16 desc[UR38][R8.64+0x2], R27 ;  /* 0x0000021b08002986 */ /* 0x000fe2000c101526 */
[----:B------:R-:W-:Y:S01]  /*50b0*/  ISETP.GT.AND P2, PT, R4, 0x9, PT ;  /* 0x000000090400780c */ /* 0x000fe20003f44270 */
[-C--:B------:R-:W-:Y:S01]  /*50c0*/  FMUL R38, R38, R88.reuse ;  /* 0x0000005826267220 */ /* 0x080fe20000400000 */
[----:B------:R-:W-:Y:S01]  /*50d0*/  F2FP.F16.F32.PACK_AB R31, RZ, R31 ;  /* 0x0000001fff1f723e */ /* 0x000fe200000000ff */
[-C--:B------:R-:W-:Y:S01]  /*50e0*/  FMUL R39, R39, R88.reuse ;  /* 0x0000005827277220 */ /* 0x080fe20000400000 */
[C---:B------:R-:W-:Y:S01]  /*50f0*/  ISETP.GT.AND P3, PT, R3.reuse, RZ, P2 ;  /* 0x000000ff0300720c */ /* 0x040fe20001764270 */
[----:B------:R-:W-:Y:S01]  /*5100*/  @P4 STG.E.U16 desc[UR38][R6.64+0x10], R28 ;  /* 0x0000101c06004986 */ /* 0x000fe2000c101526 */
[----:B------:R-:W-:Y:S01]  /*5110*/  ISETP.GT.AND P2, PT, R3, 0x8, P2 ;  /* 0x000000080300780c */ /* 0x000fe20001744270 */
[-C--:B------:R-:W-:Y:S01]  /*5120*/  FMUL R40, R40, R88.reuse ;  /* 0x0000005828287220 */ /* 0x080fe20000400000 */
[----:B------:R-:W-:Y:S01]  /*5130*/  ISETP.GT.AND P0, PT, R4, 0x10, PT ;  /* 0x000000100400780c */ /* 0x000fe20003f04270 */
[----:B------:R-:W-:Y:S01]  /*5140*/  FMUL R41, R41, R88 ;  /* 0x0000005829297220 */ /* 0x000fe20000400000 */
[----:B------:R-:W-:Y:S01]  /*5150*/  F2FP.F16.F32.PACK_AB R32, RZ, R32 ;  /* 0x00000020ff20723e */ /* 0x000fe200000000ff */
[-C--:B------:R-:W-:Y:S01]  /*5160*/  FMUL R42, R42, R88.reuse ;  /* 0x000000582a2a7220 */ /* 0x080fe20000400000 */
[----:B------:R-:W-:Y:S01]  /*5170*/  ISETP.GT.AND P4, PT, R3, RZ, P0 ;  /* 0x000000ff0300720c */ /* 0x000fe20000784270 */
[-C--:B------:R-:W-:Y:S01]  /*5180*/  FMUL R43, R43, R88.reuse ;  /* 0x000000582b2b7220 */ /* 0x080fe20000400000 */
[----:B------:R-:W-:Y:S01]  /*5190*/  F2FP.F16.F32.PACK_AB R33, RZ, R33 ;  /* 0x00000021ff21723e */ /* 0x000fe200000000ff */
[----:B------:R-:W-:Y:S01]  /*51a0*/  FMUL R44, R44, R88 ;  /* 0x000000582c2c7220 */ /* 0x000fe20000400000 */
[----:B------:R-:W-:Y:S01]  /*51b0*/  F2FP.F16.F32.PACK_AB R34, RZ, R34 ;  /* 0x00000022ff22723e */ /* 0x000fe200000000ff */
[----:B------:R-:W-:Y:S01]  /*51c0*/  @P3 STG.E.U16 desc[UR38][R6.64+0x12], R29 ;  /* 0x0000121d06003986 */ /* 0x000fe2000c101526 */
[----:B------:R-:W-:Y:S01]  /*51d0*/  ISETP.GT.AND P3, PT, R4, 0x11, PT ;  /* 0x000000110400780c */ /* 0x000fe20003f64270 */
[-C--:B------:R-:W-:Y:S01]  /*51e0*/  FMUL R45, R45, R88.reuse ;  /* 0x000000582d2d7220 */ /* 0x080fe20000400000 */
[----:B------:R-:W-:Y:S01]  /*51f0*/  F2FP.F16.F32.PACK_AB R35, RZ, R35 ;  /* 0x00000023ff23723e */ /* 0x000fe200000000ff */
[----:B------:R-:W-:Y:S01]  /*5200*/  @P1 STG.E.U16 desc[UR38][R8.64+0x10], R30 ;  /* 0x0000101e08001986 */ /* 0x000fe2000c101526 */
[C---:B------:R-:W-:Y:S01]  /*5210*/  ISETP.GT.AND P1, PT, R3.reuse, 0x8, P0 ;  /* 0x000000080300780c */ /* 0x040fe20000724270 */
[-C--:B------:R-:W-:Y:S01]  /*5220*/  FMUL R46, R46, R88.reuse ;  /* 0x000000582e2e7220 */ /* 0x080fe20000400000 */
[----:B------:R-:W-:Y:S01]  /*5230*/  ISETP.GT.AND P0, PT, R4, 0x18, PT ;  /* 0x000000180400780c */ /* 0x000fe20003f04270 */
[----:B------:R-:W-:Y:S01]  /*5240*/  @P2 STG.E.U16 desc[UR38][R8.64+0x12], R31 ;  /* 0x0000121f08002986 */ /* 0x000fe2000c101526 */
[----:B------:R-:W-:Y:S01]  /*5250*/  ISETP.GT.AND P2, PT, R3, RZ, P3 ;  /* 0x000000ff0300720c */ /* 0x000fe20001f44270 */
[-C--:B------:R-:W-:Y:S01]  /*5260*/  FMUL R47, R47, R88.reuse ;  /* 0x000000582f2f7220 */ /* 0x080fe20000400000 */
[C---:B------:R-:W-:Y:S01]  /*5270*/  ISETP.GT.AND P3, PT, R3.reuse, 0x8, P3 ;  /* 0x000000080300780c */ /* 0x040fe20001f64270 */
[----:B------:R-:W-:Y:S01]  /*5280*/  @P4 STG.E.U16 desc[UR38][R6.64+0x20], R32 ;  /* 0x0000202006004986 */ /* 0x000fe2000c101526 */
[----:B------:R-:W-:Y:S01]  /*5290*/  ISETP.GT.AND P4, PT, R3, RZ, P0 ;  /* 0x000000ff0300720c */ /* 0x000fe20000784270 */
[----:B------:R-:W-:Y:S01]  /*52a0*/  FMUL R48, R48, R88 ;  /* 0x0000005830307220 */ /* 0x000fe20000400000 */
[----:B------:R-:W-:Y:S01]  /*52b0*/  F2FP.F16.F32.PACK_AB R36, RZ, R36 ;  /* 0x00000024ff24723e */ /* 0x000fe200000000ff */
[-C--:B------:R-:W-:Y:S01]  /*52c0*/  FMUL R49, R49, R88.reuse ;  /* 0x0000005831317220 */ /* 0x080fe20000400000 */
[----:B------:R-:W-:Y:S01]  /*52d0*/  F2FP.F16.F32.PACK_AB R37, RZ, R37 ;  /* 0x00000025ff25723e */ /* 0x000fe200000000ff */
[----:B------:R-:W-:Y:S01]  /*52e0*/  FMUL R50, R50, R88 ;  /* 0x0000005832327220 */ /* 0x000fe20000400000 */
[----:B------:R-:W-:Y:S01]  /*52f0*/  F2FP.F16.F32.PACK_AB R38, RZ, R38 ;  /* 0x00000026ff26723e */ /* 0x000fe200000000ff */
[----:B------:R-:W-:Y:S01]  /*5300*/  FMUL R51, R51, R88 ;  /* 0x0000005833337220 */ /* 0x000fe20000400000 */
[----:B------:R-:W-:Y:S01]  /*5310*/  F2FP.F16.F32.PACK_AB R39, RZ, R39 ;  /* 0x00000027ff27723e */ /* 0x000fe200000000ff */
[----:B------:R-:W-:Y:S01]  /*5320*/  @P2 STG.E.U16 desc[UR38][R6.64+0x22], R33 ;  /* 0x0000222106002986 */ /* 0x000fe2000c101526 */
[----:B------:R-:W-:Y:S01]  /*5330*/  F2FP.F16.F32.PACK_AB R40, RZ, R40 ;  /* 0x00000028ff28723e */ /* 0x000fe200000000ff */
[-C--:B------:R-:W-:Y:S01]  /*5340*/  FMUL R52, R52, R88.reuse ;  /* 0x0000005834347220 */ /* 0x080fe20000400000 */
[----:B------:R-:W-:Y:S01]  /*5350*/  F2FP.F16.F32.PACK_AB R41, RZ, R41 ;  /* 0x00000029ff29723e */ /* 0x000fe200000000ff */
[----:B------:R-:W-:Y:S01]  /*5360*/  @P1 STG.E.U16 desc[UR38][R8.64+0x20], R34 ;  /* 0x0000202208001986 */ /* 0x000fe2000c101526 */
[----:B------:R-:W-:Y:S01]  /*5370*/  ISETP.GT.AND P1, PT, R3, 0x8, P0 ;  /* 0x000000080300780c */ /* 0x000fe20000724270 */
[-C--:B------:R-:W-:Y:S01]  /*5380*/  FMUL R53, R53, R88.reuse ;  /* 0x0000005835357220 */ /* 0x080fe20000400000 */
[C---:B------:R-:W-:Y:S01]  /*5390*/  ISETP.GT.AND P0, PT, R4.reuse, 0x20, PT ;  /* 0x000000200400780c */ /* 0x040fe20003f04270 */
[----:B------:R-:W-:Y:S01]  /*53a0*/  @P3 STG.E.U16 desc[UR38][R8.64+0x22], R35 ;  /* 0x0000222308003986 */ /* 0x000fe2000c101526 */
[----:B------:R-:W-:Y:S01]  /*53b0*/  ISETP.GT.AND P3, PT, R4, 0x19, PT ;  /* 0x000000190400780c */ /* 0x000fe20003f64270 */
[----:B------:R-:W-:Y:S01]  /*53c0*/  FMUL R54, R54, R88 ;  /* 0x0000005836367220 */ /* 0x000fe20000400000 */
[----:B------:R-:W-:Y:S01]  /*53d0*/  F2FP.F16.F32.PACK_AB R42, RZ, R42 ;  /* 0x0000002aff2a723e */ /* 0x000fe200000000ff */
[----:B------:R-:W-:Y:S01]  /*53e0*/  @P4 STG.E.U16 desc[UR38][R6.64+0x30], R36 ;  /* 0x0000302406004986 */ /* 0x000fe2000c101526 */
[----:B------:R-:W-:Y:S01]  /*53f0*/  ISETP.GT.AND P2, PT, R3, RZ, P3 ;  /* 0x000000ff0300720c */ /* 0x000fe20001f44270 */
[-C--:B------:R-:W-:Y:S01]  /*5400*/  FMUL R55, R55, R88.reuse ;  /* 0x0000005837377220 */ /* 0x080fe20000400000 */
[C---:B------:R-:W-:Y:S01]  /*5410*/  ISETP.GT.AND P3, PT, R3.reuse, 0x8, P3 ;  /* 0x000000080300780c */ /* 0x040fe20001f64270 */
[-C--:B------:R-:W-:Y:S01]  /*5420*/  FMUL R56, R56, R88.reuse ;  /* 0x0000005838387220 */ /* 0x080fe20000400000 */
[----:B------:R-:W-:Y:S01]  /*5430*/  ISETP.GT.AND P4, PT, R3, RZ, P0 ;  /* 0x000000ff0300720c */ /* 0x000fe20000784270 */
[-C--:B------:R-:W-:Y:S01]  /*5440*/  FMUL R57, R57, R88.reuse ;  /* 0x0000005839397220 */ /* 0x080fe20000400000 */
[----:B------:R-:W-:Y:S01]  /*5450*/  F2FP.F16.F32.PACK_AB R43, RZ, R43 ;  /* 0x0000002bff2b723e */ /* 0x000fe200000000ff */
[----:B------:R-:W-:Y:S01]  /*5460*/  FMUL R58, R58, R88 ;  /* 0x000000583a3a7220 */ /* 0x000fe20000400000 */
[----:B------:R-:W-:Y:S01]  /*5470*/  F2FP.F16.F32.PACK_AB R44, RZ, R44 ;  /* 0x0000002cff2c723e */ /* 0x000fe200000000ff */
[-C--:B------:R-:W-:Y:S01]  /*5480*/  FMUL R59, R59, R88.reuse ;  /* 0x000000583b3b7220 */ /* 0x080fe20000400000 */
[----:B------:R-:W-:Y:S01]  /*5490*/  F2FP.F16.F32.PACK_AB R45, RZ, R45 ;  /* 0x0000002dff2d723e */ /* 0x000fe200000000ff */
[----:B------:R-:W-:Y:S01]  /*54a0*/  FMUL R60, R60, R88 ;  /* 0x000000583c3c7220 */ /* 0x000fe20000400000 */
[----:B------:R-:W-:Y:S01]  /*54b0*/  F2FP.F16.F32.PACK_AB R46, RZ, R46 ;  /* 0x0000002eff2e723e */ /* 0x000fe200000000ff */
[----:B------:R-:W-:Y:S01]  /*54c0*/  @P2 STG.E.U16 desc[UR38][R6.64+0x32], R37 ;  /* 0x0000322506002986 */ /* 0x000fe2000c101526 */
[----:B------:R-:W-:Y:S01]  /*54d0*/  F2FP.F16.F32.PACK_AB R47, RZ, R47 ;  /* 0x0000002fff2f723e */ /* 0x000fe200000000ff */
[----:B------:R-:W-:Y:S01]  /*54e0*/  FMUL R61, R61, R88 ;  /* 0x000000583d3d7220 */ /* 0x000fe20000400000 */
[----:B------:R-:W-:Y:S01]  /*54f0*/  F2FP.F16.F32.PACK_AB R48, RZ, R48 ;  /* 0x00000030ff30723e */ /* 0x000fe200000000ff */
[----:B------:R-:W-:Y:S01]  /*5500*/  @P1 STG.E.U16 desc[UR38][R8.64+0x30], R38 ;  /* 0x0000302608001986 */ /* 0x000fe2000c101526 */
[----:B------:R-:W-:Y:S01]  /*5510*/  ISETP.GT.AND P1, PT, R3, 0x8, P0 ;  /* 0x000000080300780c */ /* 0x000fe20000724270 */
[-C--:B------:R-:W-:Y:S01]  /*5520*/  FMUL R62, R62, R88.reuse ;  /* 0x000000583e3e7220 */ /* 0x080fe20000400000 */
[C---:B------:R-:W-:Y:S01]  /*5530*/  ISETP.GT.AND P0, PT, R4.reuse, 0x28, PT ;  /* 0x000000280400780c */ /* 0x040fe20003f04270 */
[----:B------:R-:W-:Y:S01]  /*5540*/  @P3 STG.E.U16 desc[UR38][R8.64+0x32], R39 ;  /* 0x0000322708003986 */ /* 0x000fe2000c101526 */
[----:B------:R-:W-:Y:S01]  /*5550*/  ISETP.GT.AND P3, PT, R4, 0x21, PT ;  /* 0x000000210400780c */ /* 0x000fe20003f64270 */
[-C--:B------:R-:W-:Y:S01]  /*5560*/  FMUL R63, R63, R88.reuse ;  /* 0x000000583f3f7220 */ /* 0x080fe20000400000 */
[----:B------:R-:W-:Y:S01]  /*5570*/  F2FP.F16.F32.PACK_AB R49, RZ, R49 ;  /* 0x00000031ff31723e */ /* 0x000fe200000000ff */
[----:B------:R-:W-:Y:S01]  /*5580*/  @P4 STG.E.U16 desc[UR38][R6.64+0x40], R40 ;  /* 0x0000402806004986 */ /* 0x000fe2000c101526 */
[C---:B------:R-:W-:Y:S01]  /*5590*/  ISETP.GT.AND P2, PT, R3.reuse, RZ, P3 ;  /* 0x000000ff0300720c */ /* 0x040fe20001f44270 */
[-C--:B------:R-:W-:Y:S01]  /*55a0*/  FMUL R64, R64, R88.reuse ;  /* 0x0000005840407220 */ /* 0x080fe20000400000 */
[----:B------:R-:W-:Y:S01]  /*55b0*/  ISETP.GT.AND P3, PT, R3, 0x8, P3 ;  /* 0x000000080300780c */ /* 0x000fe20001f64270 */
[-C--:B------:R-:W-:Y:S01]  /*55c0*/  FMUL R65, R65, R88.reuse ;  /* 0x0000005841417220 */ /* 0x080fe20000400000 */
        /* <DEDUP_REMOVED lines=62> */
[----:B------:R-:W-:-:S02]  /*59b0*/  F2FP.F16.F32.PACK_AB R68, RZ, R68 ;  /* 0x00000044ff44723e */ /* 0x000fc400000000ff */
[----:B------:R-:W-:Y:S01]  /*59c0*/  F2FP.F16.F32.PACK_AB R69, RZ, R69 ;  /* 0x00000045ff45723e */ /* 0x000fe200000000ff */
[----:B------:R-:W-:Y:S01]  /*59d0*/  @P1 STG.E.U16 desc[UR38][R8.64+0x60], R50 ;  /* 0x0000603208001986 */ /* 0x000fe2000c101526 */
[C---:B------:R-:W-:Y:S02]  /*59e0*/  ISETP.GT.AND P1, PT, R3.reuse, 0x8, P0 ;  /* 0x000000080300780c */ /* 0x040fe40000724270 */
[C---:B------:R-:W-:Y:S01]  /*59f0*/  ISETP.GT.AND P0, PT, R4.reuse, 0x40, PT ;  /* 0x000000400400780c */ /* 0x040fe20003f04270 */
[----:B------:R-:W-:Y:S01]  /*5a00*/  @P3 STG.E.U16 desc[UR38][R8.64+0x62], R51 ;  /* 0x0000623308003986 */ /* 0x000fe2000c101526 */
[----:B------:R-:W-:Y:S02]  /*5a10*/  ISETP.GT.AND P3, PT, R4, 0x39, PT ;  /* 0x000000390400780c */ /* 0x000fe40003f64270 */
[----:B------:R-:W-:Y:S01]  /*5a20*/  F2FP.F16.F32.PACK_AB R70, RZ, R70 ;  /* 0x00000046ff46723e */ /* 0x000fe200000000ff */
[----:B------:R-:W-:Y:S01]  /*5a30*/  @P4 STG.E.U16 desc[UR38][R6.64+0x70], R52 ;  /* 0x0000703406004986 */ /* 0x000fe2000c101526 */
[----:B------:R-:W-:-:S02]  /*5a40*/  ISETP.GT.AND P2, PT, R3, RZ, P3 ;  /* 0x000000ff0300720c */ /* 0x000fc40001f44270 */
[C---:B------:R-:W-:Y:S02]  /*5a50*/  ISETP.GT.AND P3, PT, R3.reuse, 0x8, P3 ;  /* 0x000000080300780c */ /* 0x040fe40001f64270 */
[----:B------:R-:W-:Y:S02]  /*5a60*/  ISETP.GT.AND P4, PT, R3, RZ, P0 ;  /* 0x000000ff0300720c */ /* 0x000fe40000784270 */
[----:B------:R-:W-:Y:S02]  /*5a70*/  F2FP.F16.F32.PACK_AB R71, RZ, R71 ;  /* 0x00000047ff47723e */ /* 0x000fe400000000ff */
[----:B------:R-:W-:Y:S02]  /*5a80*/  F2FP.F16.F32.PACK_AB R72, RZ, R72 ;  /* 0x00000048ff48723e */ /* 0x000fe400000000ff */
[----:B------:R-:W-:Y:S02]  /*5a90*/  F2FP.F16.F32.PACK_AB R73, RZ, R73 ;  /* 0x00000049ff49723e */ /* 0x000fe400000000ff */
        /* <DEDUP_REMOVED lines=33> */
[----:B------:R-:W-:-:S03]  /*5cb0*/  F2FP.F16.F32.PACK_AB R87, RZ, R87 ;  /* 0x00000057ff57723e */ /* 0x000fc600000000ff */
[----:B------:R-:W-:Y:S04]  /*5cc0*/  @P2 STG.E.U16 desc[UR38][R6.64+0x92], R61 ;  /* 0x0000923d06002986 */ /* 0x000fe8000c101526 */
[----:B------:R-:W-:Y:S01]  /*5cd0*/  @P1 STG.E.U16 desc[UR38][R8.64+0x90], R62 ;  /* 0x0000903e08001986 */ /* 0x000fe2000c101526 */
[----:B------:R-:W-:Y:S02]  /*5ce0*/  ISETP.GT.AND P1, PT, R3, 0x8, P0 ;  /* 0x000000080300780c */ /* 0x000fe40000724270 */
[C---:B------:R-:W-:Y:S01]  /*5cf0*/  ISETP.GT.AND P0, PT, R4.reuse, 0x58, PT ;  /* 0x000000580400780c */ /* 0x040fe20003f04270 */
[----:B------:R-:W-:Y:S01]  /*5d00*/  @P3 STG.E.U16 desc[UR38][R8.64+0x92], R63 ;  /* 0x0000923f08003986 */ /* 0x000fe2000c101526 */
[----:B------:R-:W-:-:S03]  /*5d10*/  ISETP.GT.AND P3, PT, R4, 0x51, PT ;  /* 0x000000510400780c */ /* 0x000fc60003f64270 */
[----:B------:R-:W-:Y:S01]  /*5d20*/  @P4 STG.E.U16 desc[UR38][R6.64+0xa0], R64 ;  /* 0x0000a04006004986 */ /* 0x000fe2000c101526 */
[C---:B------:R-:W-:Y:S02]  /*5d30*/  ISETP.GT.AND P2, PT, R3.reuse, RZ, P3 ;  /* 0x000000ff0300720c */ /* 0x040fe40001f44270 */
[C---:B------:R-:W-:Y:S02]  /*5d40*/  ISETP.GT.AND P3, PT, R3.reuse, 0x8, P3 ;  /* 0x000000080300780c */ /* 0x040fe40001f64270 */
[----:B------:R-:W-:-:S09]  /*5d50*/  ISETP.GT.AND P4, PT, R3, RZ, P0 ;  /* 0x000000ff0300720c */ /* 0x000fd20000784270 */
        /* <DEDUP_REMOVED lines=9> */
[C---:B------:R-:W-:Y:S02]  /*5df0*/  ISETP.GT.AND P3, PT, R3.reuse, RZ, P0 ;  /* 0x000000ff0300720c */ /* 0x040fe40000764270 */
[----:B------:R-:W-:-:S07]  /*5e00*/  ISETP.GT.AND P0, PT, R3, 0x8, P0 ;  /* 0x000000080300780c */ /* 0x000fce0000704270 */
[----:B------:R-:W-:Y:S04]  /*5e10*/  @P2 STG.E.U16 desc[UR38][R6.64+0xb2], R69 ;  /* 0x0000b24506002986 */ /* 0x000fe8000c101526 */
[----:B------:R-:W-:Y:S01]  /*5e20*/  @P1 STG.E.U16 desc[UR38][R8.64+0xb0], R70 ;  /* 0x0000b04608001986 */ /* 0x000fe2000c101526 */
[----:B------:R-:W-:-:S03]  /*5e30*/  ISETP.GT.AND P1, PT, R4, 0x68, PT ;  /* 0x000000680400780c */ /* 0x000fc60003f24270 */
        /* <DEDUP_REMOVED lines=11> */
[C---:B------:R-:W-:Y:S02]  /*5ef0*/  ISETP.GT.AND P2, PT, R3.reuse, RZ, P0 ;  /* 0x000000ff0300720c */ /* 0x040fe40000744270 */
[----:B------:R-:W-:Y:S01]  /*5f00*/  ISETP.GT.AND P0, PT, R3, 0x8, P0 ;  /* 0x000000080300780c */ /* 0x000fe20000704270 */
[----:B------:R-:W-:Y:S01]  /*5f10*/  @P3 STG.E.U16 desc[UR38][R6.64+0xd0], R76 ;  /* 0x0000d04c06003986 */ /* 0x000fe2000c101526 */
[----:B------:R-:W-:-:S04]  /*5f20*/  ISETP.GT.AND P3, PT, R4, 0x70, PT ;  /* 0x000000700400780c */ /* 0x000fc80003f64270 */
[C---:B------:R-:W-:Y:S02]  /*5f30*/  ISETP.GT.AND P4, PT, R3.reuse, RZ, P3 ;  /* 0x000000ff0300720c */ /* 0x040fe40001f84270 */
[----:B------:R-:W-:-:S03]  /*5f40*/  ISETP.GT.AND P3, PT, R3, 0x8, P3 ;  /* 0x000000080300780c */ /* 0x000fc60001f64270 */
[----:B------:R-:W-:Y:S01]  /*5f50*/  @P2 STG.E.U16 desc[UR38][R6.64+0xd2], R77 ;  /* 0x0000d24d06002986 */ /* 0x000fe2000c101526 */
[----:B------:R-:W-:-:S03]  /*5f60*/  ISETP.GT.AND P2, PT, R4, 0x79, PT ;  /* 0x000000790400780c */ /* 0x000fc60003f44270 */
[----:B------:R-:W-:Y:S01]  /*5f70*/  @P1 STG.E.U16 desc[UR38][R8.64+0xd0], R78 ;  /* 0x0000d04e08001986 */ /* 0x000fe2000c101526 */
[----:B------:R-:W-:-:S03]  /*5f80*/  ISETP.GT.AND P1, PT, R4, 0x78, PT ;  /* 0x000000780400780c */ /* 0x000fc60003f24270 */
[----:B------:R-:W-:Y:S01]  /*5f90*/  @P0 STG.E.U16 desc[UR38][R8.64+0xd2], R79 ;  /* 0x0000d24f08000986 */ /* 0x000fe2000c101526 */
[----:B------:R-:W-:-:S03]  /*5fa0*/  ISETP.GT.AND P0, PT, R4, 0x71, PT ;  /* 0x000000710400780c */ /* 0x000fc60003f04270 */
[----:B------:R-:W-:Y:S01]  /*5fb0*/  @P4 STG.E.U16 desc[UR38][R6.64+0xe0], R80 ;  /* 0x0000e05006004986 */ /* 0x000fe2000c101526 */
[C---:B------:R-:W-:Y:S02]  /*5fc0*/  ISETP.GT.AND P4, PT, R3.reuse, RZ, P0 ;  /* 0x000000ff0300720c */ /* 0x040fe40000784270 */
[----:B------:R-:W-:-:S11]  /*5fd0*/  ISETP.GT.AND P0, PT, R3, 0x8, P0 ;  /* 0x000000080300780c */ /* 0x000fd60000704270 */
[----:B------:R-:W-:Y:S02]  /*5fe0*/  @P4 IMAD.MOV.U32 R4, RZ, RZ, R6 ;  /* 0x000000ffff044224 */ /* 0x000fe400078e0006 */
[----:B------:R-:W-:-:S05]  /*5ff0*/  @P4 IMAD.MOV.U32 R5, RZ, RZ, R7 ;  /* 0x000000ffff054224 */ /* 0x000fca00078e0007 */
[----:B------:R0:W-:Y:S01]  /*6000*/  @P4 STG.E.U16 desc[UR38][R4.64+0xe2], R81 ;  /* 0x0000e25104004986 */ /* 0x0001e2000c101526 */
[C---:B------:R-:W-:Y:S02]  /*6010*/  ISETP.GT.AND P4, PT, R3.reuse, RZ, P2 ;  /* 0x000000ff0300720c */ /* 0x040fe40001784270 */
[----:B------:R-:W-:Y:S01]  /*6020*/  ISETP.GT.AND P2, PT, R3, 0x8, P2 ;  /* 0x000000080300780c */ /* 0x000fe20001744270 */
[----:B0-----:R-:W-:Y:S02]  /*6030*/  @P3 IMAD.MOV.U32 R4, RZ, RZ, R8 ;  /* 0x000000ffff043224 */ /* 0x001fe400078e0008 */
[----:B------:R-:W-:-:S05]  /*6040*/  @P3 IMAD.MOV.U32 R5, RZ, RZ, R9 ;  /* 0x000000ffff053224 */ /* 0x000fca00078e0009 */
[----:B------:R0:W-:Y:S01]  /*6050*/  @P3 STG.E.U16 desc[UR38][R4.64+0xe0], R82 ;  /* 0x0000e05204003986 */ /* 0x0001e2000c101526 */
[C---:B------:R-:W-:Y:S02]  /*6060*/  ISETP.GT.AND P3, PT, R3.reuse, RZ, P1 ;  /* 0x000000ff0300720c */ /* 0x040fe40000f64270 */
[----:B------:R-:W-:Y:S01]  /*6070*/  ISETP.GT.AND P1, PT, R3, 0x8, P1 ;  /* 0x000000080300780c */ /* 0x000fe20000f24270 */
[----:B0-----:R-:W-:Y:S02]  /*6080*/  @P0 IMAD.MOV.U32 R4, RZ, RZ, R8 ;  /* 0x000000ffff040224 */ /* 0x001fe400078e0008 */
[----:B------:R-:W-:-:S05]  /*6090*/  @P0 IMAD.MOV.U32 R5, RZ, RZ, R9 ;  /* 0x000000ffff050224 */ /* 0x000fca00078e0009 */
[----:B------:R0:W-:Y:S03]  /*60a0*/  @P0 STG.E.U16 desc[UR38][R4.64+0xe2], R83 ;  /* 0x0000e25304000986 */ /* 0x0001e6000c101526 */
[----:B0-----:R-:W-:Y:S02]  /*60b0*/  @P3 IMAD.MOV.U32 R4, RZ, RZ, R6 ;  /* 0x000000ffff043224 */ /* 0x001fe400078e0006 */
[----:B------:R-:W-:-:S05]  /*60c0*/  @P3 IMAD.MOV.U32 R5, RZ, RZ, R7 ;  /* 0x000000ffff053224 */ /* 0x000fca00078e0007 */
[----:B------:R0:W-:Y:S04]  /*60d0*/  @P3 STG.E.U16 desc[UR38][R4.64+0xf0], R84 ;  /* 0x0000f05404003986 */ /* 0x0001e8000c101526 */
[----:B------:R4:W-:Y:S01]  /*60e0*/  @P4 STG.E.U16 desc[UR38][R6.64+0xf2], R85 ;  /* 0x0000f25506004986 */ /* 0x0009e2000c101526 */
[----:B0-----:R-:W-:Y:S02]  /*60f0*/  @P1 IMAD.MOV.U32 R4, RZ, RZ, R8 ;  /* 0x000000ffff041224 */ /* 0x001fe400078e0008 */
[----:B------:R-:W-:-:S05]  /*6100*/  @P1 IMAD.MOV.U32 R5, RZ, RZ, R9 ;  /* 0x000000ffff051224 */ /* 0x000fca00078e0009 */
[----:B------:R4:W-:Y:S04]  /*6110*/  @P1 STG.E.U16 desc[UR38][R4.64+0xf0], R86 ;  /* 0x0000f05604001986 */ /* 0x0009e8000c101526 */
[----:B------:R4:W-:Y:S02]  /*6120*/  @P2 STG.E.U16 desc[UR38][R8.64+0xf2], R87 ;  /* 0x0000f25708002986 */ /* 0x0009e4000c101526 */
.L_x_158:
[----:B------:R-:W-:Y:S05]  /*6130*/  BSYNC B0 ;  /* 0x0000000000007941 */ /* 0x000fea0003800000 */
.L_x_32:
[----:B------:R-:W-:Y:S01]  /*6140*/  IADD3 R16, P0, R16, UR36, RZ ;  /* 0x0000002410107c10 */ /* 0x000fe2000ff1e0ff */
[----:B------:R-:W-:Y:S01]  /*6150*/  ULDC.64 UR4, c[0x0][0x650] ;  /* 0x0001940000047ab9 */ /* 0x000fe20000000a00 */
[----:B------:R-:W-:Y:S01]  /*6160*/  PRMT R3, RZ, 0x7610, R3 ;  /* 0x00007610ff037816 */ /* 0x000fe20000000003 */
[----:B------:R-:W-:Y:S01]  /*6170*/  IMAD.MOV.U32 R100, RZ, RZ, -0x1 ;  /* 0xffffffffff647424 */ /* 0x000fe200078e00ff */
[----:B------:R-:W-:Y:S01]  /*6180*/  IADD3.X R17, R17, UR42, RZ, P0, !PT ;  /* 0x0000002a11117c10 */ /* 0x000fe200087fe4ff */
[----:B------:R-:W-:Y:S01]  /*6190*/  IMAD.MOV.U32 R99, RZ, RZ, -0x1 ;  /* 0xffffffffff637424 */ /* 0x000fe200078e00ff */
[----:B------:R-:W-:-:S04]  /*61a0*/  ISETP.GE.U32.AND P0, PT, R16, UR4, PT ;  /* 0x0000000410007c0c */ /* 0x000fc8000bf06070 */
[----:B------:R-:W-:-:S13]  /*61b0*/  ISETP.GE.U32.AND.EX P0, PT, R17, UR5, PT, P0 ;  /* 0x0000000511007c0c */ /* 0x000fda000bf06100 */
[----:B------:R-:W-:Y:S05]  /*61c0*/  @P0 BRA `(.L_x_159) ;  /* 0x00000004004c0947 */ /* 0x000fea0003800000 */
[----:B------:R-:W0:Y:S01]  /*61d0*/  LDC.64 R10, c[0x0][0x628] ;  /* 0x00018a00ff0a7b82 */ /* 0x000e220000000a00 */
[----:B---3--:R-:W3:Y:S01]  /*61e0*/  S2R R12, SR_CTAID.X ;  /* 0x00000000000c7919 */ /* 0x008ee20000002500 */
[----:B-12-4-:R-:W-:Y:S02]  /*61f0*/  IMAD.MOV.U32 R8, RZ, RZ, R16 ;  /* 0x000000ffff087224 */ /* 0x016fe400078e0010 */
[----:B------:R-:W-:Y:S01]  /*6200*/  IMAD.MOV.U32 R9, RZ, RZ, R17 ;  /* 0x000000ffff097224 */ /* 0x000fe200078e0011 */
[----:B------:R-:W1:Y:S03]  /*6210*/  S2R R20, SR_CTAID.Y ;  /* 0x0000000000147919 */ /* 0x000e660000002600 */
[----:B------:R-:W2:Y:S08]  /*6220*/  LDC R0, c[0x0][0x630] ;  /* 0x00018c00ff007b82 */ /* 0x000eb00000000800 */
[----:B------:R-:W4:Y:S01]  /*6230*/  LDC.64 R14, c[0x0][0x620] ;  /* 0x00018800ff0e7b82 */ /* 0x000f220000000a00 */
[----:B0-----:R-:W-:-:S04]  /*6240*/  ISETP.NE.U32.AND P0, PT, R10, RZ, PT ;  /* 0x000000ff0a00720c */ /* 0x001fc80003f05070 */
[----:B------:R-:W-:-:S13]  /*6250*/  ISETP.NE.AND.EX P0, PT, R11, RZ, PT, P0 ;  /* 0x000000ff0b00720c */ /* 0x000fda0003f05300 */
[----:B-1234-:R-:W-:Y:S05]  /*6260*/  @!P0 BRA `(.L_x_160) ;  /* 0x0000000000288947 */ /* 0x01efea0003800000 */
        /* <DEDUP_REMOVED lines=10> */
.L_x_160:
[-CC-:B------:R-:W-:Y:S01]  /*6310*/  SHF.R.U64 R99, R8, R0.reuse, R9.reuse ;  /* 0x0000000008637219 */ /* 0x180fe20000001209 */
[----:B------:R-:W0:Y:S01]  /*6320*/  LDC.64 R26, c[0x0][0x640] ;  /* 0x00019000ff1a7b82 */ /* 0x000e220000000a00 */
[----:B------:R-:W-:Y:S01]  /*6330*/  SHF.R.U32.HI R0, RZ, R0, R9 ;  /* 0x00000000ff007219 */ /* 0x000fe20000011609 */
[----:B------:R-:W-:Y:S01]  /*6340*/  ULDC UR4, c[0x0][0x150] ;  /* 0x0000540000047ab9 */ /* 0x000fe20000000800 */
[----:B------:R-:W-:Y:S02]  /*6350*/  IADD3 R3, P0, RZ, -R99, RZ ;  /* 0x80000063ff037210 */ /* 0x000fe40007f1e0ff */
[----:B------:R-:W-:-:S03]  /*6360*/  I2FP.F32.U32 R7, R12 ;  /* 0x0000000c00077245 */ /* 0x000fc60000201000 */
[----:B------:R-:W1:Y:S01]  /*6370*/  LDC R6, c[0x0][0x618] ;  /* 0x00018600ff067b82 */ /* 0x000e620000000800 */
[----:B------:R-:W-:Y:S02]  /*6380*/  IMAD.X R5, RZ, RZ, ~R0, P0 ;  /* 0x000000ffff057224 */ /* 0x000fe400000e0e00 */
[----:B------:R-:W-:Y:S01]  /*6390*/  FMUL R7, R7, UR4 ;  /* 0x0000000407077c20 */ /* 0x000fe20008400000 */
[----:B------:R-:W-:Y:S01]  /*63a0*/  ULDC UR4, c[0x0][0x154] ;  /* 0x0000550000047ab9 */ /* 0x000fe20000000800 */
[-C--:B------:R-:W-:Y:S02]  /*63b0*/  IMAD R0, R5, R14.reuse, RZ ;  /* 0x0000000e05007224 */ /* 0x080fe400078e02ff */
[C---:B------:R-:W-:Y:S01]  /*63c0*/  IMAD.WIDE.U32 R4, R3.reuse, R14, R16 ;  /* 0x0000000e03047225 */ /* 0x040fe200078e0010 */
[----:B------:R-:W2:Y:S01]  /*63d0*/  LDC R11, c[0x0][0x608] ;  /* 0x00018200ff0b7b82 */ /* 0x000ea20000000800 */
[----:B------:R-:W3:Y:S02]  /*63e0*/  F2I.U32.TRUNC.NTZ R7, R7 ;  /* 0x0000000700077305 */ /* 0x000ee4000020f000 */
[----:B------:R-:W-:-:S04]  /*63f0*/  IMAD R3, R3, R15, R0 ;  /* 0x0000000f03037224 */ /* 0x000fc800078e0200 */
[----:B------:R-:W-:Y:S01]  /*6400*/  IMAD.IADD R3, R5, 0x1, R3 ;  /* 0x0000000105037824 */ /* 0x000fe200078e0203 */
[----:B------:R-:W4:Y:S01]  /*6410*/  LDC R8, c[0x0][0x658] ;  /* 0x00019600ff087b82 */ /* 0x000f220000000800 */
[----:B------:R-:W-:Y:S02]  /*6420*/  I2FP.F32.U32 R5, R20 ;  /* 0x0000001400057245 */ /* 0x000fe40000201000 */
[----:B0-----:R-:W-:-:S04]  /*6430*/  ISETP.NE.U32.AND P0, PT, R26, RZ, PT ;  /* 0x000000ff1a00720c */ /* 0x001fc80003f05070 */
[----:B------:R-:W-:Y:S01]  /*6440*/  ISETP.NE.AND.EX P0, PT, R27, RZ, PT, P0 ;  /* 0x000000ff1b00720c */ /* 0x000fe20003f05300 */
[----:B------:R-:W0:Y:S01]  /*6450*/  LDC R9, c[0x0][0x144] ;  /* 0x00005100ff097b82 */ /* 0x000e220000000800 */
[-C--:B-1----:R-:W-:Y:S01]  /*6460*/  SHF.R.U64 R13, R4, R6.reuse, R3 ;  /* 0x00000006040d7219 */ /* 0x082fe20000001203 */
[----:B---3--:R-:W-:Y:S01]  /*6470*/  IMAD.MOV R7, RZ, RZ, -R7 ;  /* 0x000000ffff077224 */ /* 0x008fe200078e0a07 */
[----:B------:R-:W-:Y:S01]  /*6480*/  SHF.R.U32.HI R0, RZ, R6, R3 ;  /* 0x00000006ff007219 */ /* 0x000fe20000011603 */
[----:B------:R-:W-:-:S04]  /*6490*/  FMUL R6, R5, UR4 ;  /* 0x0000000405067c20 */ /* 0x000fc80008400000 */
[----:B------:R-:W1:Y:S01]  /*64a0*/  LDC R21, c[0x0][0x148] ;  /* 0x00005200ff157b82 */ /* 0x000e620000000800 */
[----:B------:R3:W0:Y:S01]  /*64b0*/  F2I.U32.TRUNC.NTZ R14, R6 ;  /* 0x00000006000e7305 */ /* 0x000622000020f000 */
[-CC-:B--2---:R-:W-:Y:S02]  /*64c0*/  SHF.R.U64 R10, R13, R11.reuse, R0.reuse ;  /* 0x0000000b0d0a7219 */ /* 0x184fe40000001200 */
[----:B------:R-:W-:-:S04]  /*64d0*/  SHF.R.U32.HI R3, RZ, R11, R0 ;  /* 0x0000000bff037219 */ /* 0x000fc80000011600 */
[----:B-----5:R-:W2:Y:S01]  /*64e0*/  LDC R24, c[0x0][0x648] ;  /* 0x00019200ff187b82 */ /* 0x020ea20000000800 */
[-CC-:B----4-:R-:W-:Y:S02]  /*64f0*/  SHF.R.U64 R15, R10, R8.reuse, R3.reuse ;  /* 0x000000080a0f7219 */ /* 0x190fe40000001203 */
[----:B------:R-:W-:-:S03]  /*6500*/  SHF.R.U32.HI R5, RZ, R8, R3 ;  /* 0x00000008ff057219 */ /* 0x000fc60000011603 */
[----:B------:R-:W-:Y:S02]  /*6510*/  IMAD.MOV.U32 R4, RZ, RZ, R15 ;  /* 0x000000ffff047224 */ /* 0x000fe400078e000f */
[----:B------:R-:W4:Y:S01]  /*6520*/  LDC R28, c[0x0][0x638] ;  /* 0x00018e00ff1c7b82 */ /* 0x000f220000000800 */
[----:B0-----:R-:W-:-:S07]  /*6530*/  IMAD R25, R9, R7, R12 ;  /* 0x0000000709197224 */ /* 0x001fce00078e020c */
[----:B------:R-:W0:Y:S08]  /*6540*/  LDC R29, c[0x0][0x610] ;  /* 0x00018400ff1d7b82 */ /* 0x000e300000000800 */
[----:B------:R-:W0:Y:S01]  /*6550*/  LDC R30, c[0x0][0x600] ;  /* 0x00018000ff1e7b82 */ /* 0x000e220000000800 */
[----:B-1-3--:R-:W-:Y:S05]  /*6560*/  @!P0 BRA `(.L_x_161) ;  /* 0x0000000000288947 */ /* 0x00afea0003800000 */
[----:B------:R-:W1:Y:S02]  /*6570*/  LDC R0, c[0x0][0x64c] ;  /* 0x00019300ff007b82 */ /* 0x000e640000000800 */
[----:B-1----:R-:W-:-:S05]  /*6580*/  IADD3 R3, P0, R15, R0, RZ ;  /* 0x000000000f037210 */ /* 0x002fca0007f1e0ff */
        /* <DEDUP_REMOVED lines=8> */
.L_x_161:
[----:B------:R-:W-:Y:S01]  /*6610*/  ISETP.NE.AND P0, PT, R2, 0x1, PT ;  /* 0x000000010200780c */ /* 0x000fe20003f05270 */
[----:B------:R-:W-:Y:S01]  /*6620*/  IMAD.MOV R14, RZ, RZ, -R14 ;  /* 0x000000ffff0e7224 */ /* 0x000fe200078e0a0e */
[----:B--2---:R-:W-:Y:S02]  /*6630*/  SHF.R.U64 R0, R4, R24, R5 ;  /* 0x0000001804007219 */ /* 0x004fe40000001205 */
[----:B------:R-:W-:Y:S02]  /*6640*/  LOP3.LUT R3, R10, R97, RZ, 0xc0, !PT ;  /* 0x000000610a037212 */ /* 0x000fe400078ec0ff */
[----:B------:R-:W-:Y:S01]  /*6650*/  LOP3.LUT R6, R13, R96, RZ, 0xc0, !PT ;  /* 0x000000600d067212 */ /* 0x000fe200078ec0ff */
[----:B------:R-:W-:Y:S02]  /*6660*/  IMAD.MOV R4, RZ, RZ, -R0 ;  /* 0x000000ffff047224 */ /* 0x000fe400078e0a00 */
[----:B------:R-:W-:Y:S02]  /*6670*/  IMAD R0, R92, R0, R3 ;  /* 0x000000005c007224 */ /* 0x000fe400078e0203 */
[----:B----4-:R-:W-:-:S02]  /*6680*/  IMAD R3, R4, R28, R15 ;  /* 0x0000001c04037224 */ /* 0x010fc400078e020f */
[----:B------:R-:W-:Y:S02]  /*6690*/  @P0 IMAD R25, R21, R14, R20 ;  /* 0x0000000e15190224 */ /* 0x000fe400078e0214 */
[----:B0-----:R-:W-:Y:S02]  /*66a0*/  IMAD R5, R3, R30, R6 ;  /* 0x0000001e03057224 */ /* 0x001fe400078e0206 */
[----:B------:R-:W-:Y:S02]  /*66b0*/  IMAD R0, R0, R29, R25 ;  /* 0x0000001d00007224 */ /* 0x000fe400078e0219 */
[----:B------:R-:W-:-:S03]  /*66c0*/  IMAD.MOV.U32 R4, RZ, RZ, 0x1 ;  /* 0x00000001ff047424 */ /* 0x000fc600078e00ff */
[----:B------:R-:W-:Y:S02]  /*66d0*/  SEL R100, R5, R0, !P0 ;  /* 0x0000000005647207 */ /* 0x000fe40004000000 */
[----:B------:R-:W-:Y:S02]  /*66e0*/  PRMT R3, R4, 0x7610, R3 ;  /* 0x0000761004037816 */ /* 0x000fe40000000003 */
[----:B------:R-:W-:-:S07]  /*66f0*/  SEL R0, R0, R5, !P0 ;  /* 0x0000000500007207 */ /* 0x000fce0004000000 */
.L_x_159:
[----:B------:R-:W-:Y:S01]  /*6700*/  LOP3.LUT P0, RZ, R3, 0xff, RZ, 0xc0, !PT ;  /* 0x000000ff03ff7812 */ /* 0x000fe2000780c0ff */
[----:B------:R-:W-:Y:S01]  /*6710*/  UIMAD.WIDE.U32 UR4, UR41, -0x55555555, URZ ;  /* 0xaaaaaaab290478a5 */ /* 0x000fe2000f8e003f */
[----:B------:R-:W-:-:S03]  /*6720*/  IMAD.MOV.U32 R101, RZ, RZ, R0 ;  /* 0x000000ffff657224 */ /* 0x000fc600078e0000 */
[----:B------:R-:W-:-:S04]  /*6730*/  USHF.R.U32.HI UR4, URZ, 0x1, UR5 ;  /* 0x000000013f047899 */ /* 0x000fc80008011605 */
[----:B------:R-:W-:-:S04]  /*6740*/  UIMAD UR41, UR4, -0x3, UR41 ;  /* 0xfffffffd042978a4 */ /* 0x000fc8000f8e0229 */
[----:B------:R-:W-:Y:S08]  /*6750*/  @P0 BRA `(.L_x_162) ;  /* 0xffffffac00240947 */ /* 0x000ff0000383ffff */
[----:B------:R-:W-:Y:S05]  /*6760*/  EXIT ;  /* 0x000000000000794d */ /* 0x000fea0003800000 */
.L_x_7:
        /* <DEDUP_REMOVED lines=26> */
.L_x_164:
[----:B------:R-:W0:Y:S01]  /*6910*/  LDC.64 R28, c[0x0][0x640] ;  /* 0x00019000ff1c7b82 */ /* 0x000e220000000a00 */
[-CC-:B------:R-:W-:Y:S01]  /*6920*/  SHF.R.U64 R22, R14, R6.reuse, R15.reuse ;  /* 0x000000060e167219 */ /* 0x180fe2000000120f */
[----:B------:R-:W-:Y:S01]  /*6930*/  IMAD.MOV.U32 R30, RZ, RZ, 0x1 ;  /* 0x00000001ff1e7424 */ /* 0x000fe200078e00ff */
[----:B------:R-:W-:Y:S02]  /*6940*/  SHF.R.U32.HI R6, RZ, R6, R15 ;  /* 0x00000006ff067219 */ /* 0x000fe4000001160f */
[----:B------:R-:W-:-:S03]  /*6950*/  IADD3 R13, P0, RZ, -R22, RZ ;  /* 0x80000016ff0d7210 */ /* 0x000fc60007f1e0ff */
[----:B------:R-:W1:Y:S02]  /*6960*/  LDC R12, c[0x0][0x618] ;  /* 0x00018600ff0c7b82 */ /* 0x000e640000000800 */
[----:B------:R-:W-:-:S04]  /*6970*/  IMAD.X R11, RZ, RZ, ~R6, P0 ;  /* 0x000000ffff0b7224 */ /* 0x000fc800000e0e06 */
[-C--:B------:R-:W-:Y:S02]  /*6980*/  IMAD R6, R11, R24.reuse, RZ ;  /* 0x000000180b067224 */ /* 0x080fe400078e02ff */
[----:B------:R-:W2:Y:S01]  /*6990*/  LDC R14, c[0x0][0x608] ;  /* 0x00018200ff0e7b82 */ /* 0x000ea20000000800 */
[----:B------:R-:W-:-:S04]  /*69a0*/  IMAD.WIDE.U32 R10, R13, R24, R16 ;  /* 0x000000180d0a7225 */ /* 0x000fc800078e0010 */
[----:B------:R-:W-:-:S03]  /*69b0*/  IMAD R13, R13, R25, R6 ;  /* 0x000000190d0d7224 */ /* 0x000fc600078e0206 */
[----:B------:R-:W3:Y:S01]  /*69c0*/  LDC R27, c[0x0][0x658] ;  /* 0x00019600ff1b7b82 */ /* 0x000ee20000000800 */
[----:B------:R-:W-:Y:S01]  /*69d0*/  IMAD.IADD R11, R11, 0x1, R13 ;  /* 0x000000010b0b7824 */ /* 0x000fe200078e020d */
[----:B0-----:R-:W-:-:S04]  /*69e0*/  ISETP.NE.U32.AND P0, PT, R28, RZ, PT ;  /* 0x000000ff1c00720c */ /* 0x001fc80003f05070 */
[----:B------:R-:W-:Y:S02]  /*69f0*/  ISETP.NE.AND.EX P0, PT, R29, RZ, PT, P0 ;  /* 0x000000ff1d00720c */ /* 0x000fe40003f05300 */
[----:B------:R-:W0:Y:S01]  /*6a00*/  LDC R24, c[0x0][0x600] ;  /* 0x00018000ff187b82 */ /* 0x000e220000000800 */
[-CC-:B-1----:R-:W-:Y:S01]  /*6a10*/  SHF.R.U64 R8, R10, R12.reuse, R11.reuse ;  /* 0x0000000c0a087219 */ /* 0x182fe2000000120b */
[----:B------:R-:W-:Y:S01]  /*6a20*/  IMAD.MOV.U32 R10, RZ, RZ, -0x1 ;  /* 0xffffffffff0a7424 */ /* 0x000fe200078e00ff */
[----:B------:R-:W-:-:S05]  /*6a30*/  SHF.R.U32.HI R11, RZ, R12, R11 ;  /* 0x0000000cff0b7219 */ /* 0x000fca000001160b */
[----:B------:R-:W1:Y:S01]  /*6a40*/  LDC R25, c[0x0][0x648] ;  /* 0x00019200ff197b82 */ /* 0x000e620000000800 */
[-CC-:B--2---:R-:W-:Y:S02]  /*6a50*/  SHF.R.U64 R21, R8, R14.reuse, R11.reuse ;  /* 0x0000000e08157219 */ /* 0x184fe4000000120b */
[----:B------:R-:W-:-:S05]  /*6a60*/  SHF.R.U32.HI R6, RZ, R14, R11 ;  /* 0x0000000eff067219 */ /* 0x000fca000001160b */
[----:B------:R-:W2:Y:S01]  /*6a70*/  LDC R26, c[0x0][0x638] ;  /* 0x00018e00ff1a7b82 */ /* 0x000ea20000000800 */
[-C--:B---3--:R-:W-:Y:S02]  /*6a80*/  SHF.L.U32 R10, R10, R27.reuse, RZ ;  /* 0x0000001b0a0a7219 */ /* 0x088fe400000006ff */
[-CC-:B------:R-:W-:Y:S02]  /*6a90*/  SHF.R.U64 R23, R21, R27.reuse, R6.reuse ;  /* 0x0000001b15177219 */ /* 0x180fe40000001206 */
[----:B------:R-:W-:Y:S02]  /*6aa0*/  LOP3.LUT R32, RZ, R10, RZ, 0x33, !PT ;  /* 0x0000000aff207212 */ /* 0x000fe400078e33ff */
[----:B------:R-:W-:Y:S01]  /*6ab0*/  SHF.R.U32.HI R11, RZ, R27, R6 ;  /* 0x0000001bff0b7219 */ /* 0x000fe20000011606 */
[----:B------:R-:W3:Y:S01]  /*6ac0*/  LDC R31, c[0x0][0x610] ;  /* 0x00018400ff1f7b82 */ /* 0x000ee20000000800 */
[----:B------:R-:W-:Y:S01]  /*6ad0*/  IMAD.MOV.U32 R10, RZ, RZ, R23 ;  /* 0x000000ffff0a7224 */ /* 0x000fe200078e0017 */
[----:B------:R-:W-:Y:S06]  /*6ae0*/  @!P0 BRA `(.L_x_165) ;  /* 0x0000000000288947 */ /* 0x000fec0003800000 */
        /* <DEDUP_REMOVED lines=10> */
.L_x_165:
[----:B------:R-:W-:Y:S02]  /*6b90*/  ISETP.NE.AND P0, PT, R2, 0x1, PT ;  /* 0x000000010200780c */ /* 0x000fe40003f05270 */
[----:B-1----:R-:W-:Y:S01]  /*6ba0*/  SHF.R.U64 R6, R10, R25, R11 ;  /* 0x000000190a067219 */ /* 0x002fe2000000120b */
[----:B0-----:R-:W-:Y:S01]  /*6bb0*/  VIADD R11, R24, 0xffffffff ;  /* 0xffffffff180b7836 */ /* 0x001fe20000000000 */
[----:B------:R-:W-:Y:S02]  /*6bc0*/  SHF.L.U32 R30, R30, R27, RZ ;  /* 0x0000001b1e1e7219 */ /* 0x000fe400000006ff */
[----:B------:R-:W-:Y:S01]  /*6bd0*/  LOP3.LUT R5, R21, R32, RZ, 0xc0, !PT ;  /* 0x0000002015057212 */ /* 0x000fe200078ec0ff */
[----:B------:R-:W-:-:S04]  /*6be0*/  IMAD.MOV R10, RZ, RZ, -R6 ;  /* 0x000000ffff0a7224 */ /* 0x000fc800078e0a06 */
[----:B------:R-:W-:Y:S01]  /*6bf0*/  IMAD R6, R30, R6, R5 ;  /* 0x000000061e067224 */ /* 0x000fe200078e0205 */
[----:B------:R-:W-:Y:S01]  /*6c00*/  LOP3.LUT R5, R8, R11, RZ, 0xc0, !PT ;  /* 0x0000000b08057212 */ /* 0x000fe200078ec0ff */
[----:B------:R-:W-:Y:S02]  /*6c10*/  @P0 IMAD R7, R9, R20, R4 ;  /* 0x0000001409070224 */ /* 0x000fe400078e0204 */
[----:B--2---:R-:W-:Y:S02]  /*6c20*/  IMAD R4, R10, R26, R23 ;  /* 0x0000001a0a047224 */ /* 0x004fe400078e0217 */
[----:B---3--:R-:W-:Y:S02]  /*6c30*/  IMAD R7, R6, R31, R7 ;  /* 0x0000001f06077224 */ /* 0x008fe400078e0207 */
[----:B------:R-:W-:Y:S02]  /*6c40*/  IMAD R4, R4, R24, R5 ;  /* 0x0000001804047224 */ /* 0x000fe400078e0205 */
[----:B------:R-:W-:-:S02]  /*6c50*/  IMAD.MOV.U32 R8, RZ, RZ, 0x1 ;  /* 0x00000001ff087424 */ /* 0x000fc400078e00ff */
[----:B------:R-:W-:Y:S01]  /*6c60*/  IMAD.MOV.U32 R6, RZ, RZ, R22 ;  /* 0x000000ffff067224 */ /* 0x000fe200078e0016 */
[----:B------:R-:W-:Y:S02]  /*6c70*/  SEL R19, R4, R7, !P0 ;  /* 0x0000000704137207 */ /* 0x000fe40004000000 */
[----:B------:R-:W-:-:S07]  /*6c80*/  SEL R21, R7, R4, !P0 ;  /* 0x0000000407157207 */ /* 0x000fce0004000000 */
.L_x_163:
[----:B------:R-:W-:-:S08]  /*6c90*/  NOP ;  /* 0x0000000000007918 */ /* 0x000fd00000000000 */
[----:B------:R-:W0:-:S00]  /*6ca0*/  USETMAXREG.DEALLOC.CTAPOOL 0x28 ;  /* 0x00000028000079c8 */ /* 0x000e0000080e0500 */
[----:B0-----:R-:W-:-:S13]  /*6cb0*/  ISETP.NE.AND P0, PT, R3, RZ, PT ;  /* 0x000000ff0300720c */ /* 0x001fda0003f05270 */
[----:B------:R-:W-:Y:S05]  /*6cc0*/  @P0 EXIT ;  /* 0x000000000000094d */ /* 0x000fea0003800000 */
[----:B------:R-:W-:Y:S01]  /*6cd0*/  LOP3.LUT P0, RZ, R8, 0xff, RZ, 0xc0, !PT ;  /* 0x000000ff08ff7812 */ /* 0x000fe2000780c0ff */
[----:B------:R-:W-:Y:S02]  /*6ce0*/  IMAD.MOV.U32 R3, RZ, RZ, 0x1 ;  /* 0x00000001ff037424 */ /* 0x000fe400078e00ff */
[----:B------:R-:W-:-:S10]  /*6cf0*/  IMAD.MOV.U32 R8, RZ, RZ, RZ ;  /* 0x000000ffff087224 */ /* 0x000fd400078e00ff */
[----:B------:R-:W-:Y:S05]  /*6d00*/  @!P0 BRA `(.L_x_166) ;  /* 0x0000000c00248947 */ /* 0x000fea0003800000 */
[----:B------:R-:W0:Y:S01]  /*6d10*/  LDC R3, c[0x0][0x28c] ;  /* 0x0000a300ff037b82 */ /* 0x000e220000000800 */
[----:B------:R-:W-:Y:S01]  /*6d20*/  ULDC UR5, c[0x0][0x658] ;  /* 0x0001960000057ab9 */ /* 0x000fe20000000800 */
[----:B------:R-:W-:Y:S01]  /*6d30*/  UMOV UR6, 0xffffffff ;  /* 0xffffffff00067882 */ /* 0x000fe20000000000 */
[----:B------:R-:W-:Y:S01]  /*6d40*/  BSSY B0, `(.L_x_166) ;  /* 0x00000c5000007945 */ /* 0x000fe20003800000 */
[----:B------:R-:W-:Y:S01]  /*6d50*/  USHF.L.U32 UR6, UR6, UR5, URZ ;  /* 0x0000000506067299 */ /* 0x000fe2000800063f */
[----:B------:R-:W-:Y:S01]  /*6d60*/  IMAD.MOV.U32 R10, RZ, RZ, 0x1 ;  /* 0x00000001ff0a7424 */ /* 0x000fe200078e00ff */
[----:B------:R-:W-:Y:S01]  /*6d70*/  LOP3.LUT R9, R18, 0x2, RZ, 0xfc, !PT ;  /* 0x0000000212097812 */ /* 0x000fe200078efcff */
[----:B------:R-:W-:Y:S01]  /*6d80*/  IMAD.MOV.U32 R8, RZ, RZ, RZ ;  /* 0x000000ffff087224 */ /* 0x000fe200078e00ff */
[----:B------:R-:W1:Y:S01]  /*6d90*/  S2UR UR8, SR_CgaCtaId ;  /* 0x00000000000879c3 */ /* 0x000e620000008800 */
[----:B------:R-:W-:Y:S01]  /*6da0*/  ULDC UR4, c[0x0][0x600] ;  /* 0x0001800000047ab9 */ /* 0x000fe20000000800 */
[----:B------:R-:W-:Y:S01]  /*6db0*/  UMOV UR7, 0x1 ;  /* 0x0000000100077882 */ /* 0x000fe20000000000 */
[----:B------:R-:W-:-:S02]  /*6dc0*/  UIADD3 UR15, UR4, -0x1, URZ ;  /* 0xffffffff040f7890 */ /* 0x000fc4000fffe03f */
[----:B------:R-:W-:Y:S02]  /*6dd0*/  USHF.L.U32 UR17, UR7, UR5, URZ ;  /* 0x0000000507117299 */ /* 0x000fe4000800063f */
[----:B------:R-:W-:Y:S01]  /*6de0*/  ULOP3.LUT UR16, URZ, UR6, URZ, 0x33, !UPT ;  /* 0x000000063f107292 */ /* 0x000fe2000f8e333f */
[----:B------:R-:W-:Y:S01]  /*6df0*/  ULDC.64 UR20, c[0x0][0x198] ;  /* 0x0000660000147ab9 */ /* 0x000fe20000000a00 */
[----:B0-----:R-:W-:-:S05]  /*6e00*/  VIADD R3, R3, 0x3f ;  /* 0x0000003f03037836 */ /* 0x001fca0000000000 */
[----:B------:R-:W-:Y:S01]  /*6e10*/  SHF.R.S32.HI R4, RZ, 0x1f, R3 ;  /* 0x0000001fff047819 */ /* 0x000fe20000011403 */
[----:B-1----:R-:W-:-:S03]  /*6e20*/  IMAD.U32 R12, RZ, RZ, UR8 ;  /* 0x00000008ff0c7e24 */ /* 0x002fc6000f8e00ff */
[----:B------:R-:W-:Y:S01]  /*6e30*/  LEA.HI R4, R4, R3, RZ, 0x6 ;  /* 0x0000000304047211 */ /* 0x000fe200078f30ff */
[----:B------:R-:W-:-:S03]  /*6e40*/  IMAD.MOV.U32 R3, RZ, RZ, 0x1 ;  /* 0x00000001ff037424 */ /* 0x000fc600078e00ff */
[----:B------:R-:W-:-:S05]  /*6e50*/  SHF.R.S32.HI R11, RZ, 0x6, R4 ;  /* 0x00000006ff0b7819 */ /* 0x000fca0000011404 */
[----:B------:R-:W-:-:S07]  /*6e60*/  VIADD R13, R11, 0x1 ;  /* 0x000000010b0d7836 */ /* 0x000fce0000000000 */
.L_x_177:
[----:B------:R-:W-:-:S03]  /*6e70*/  UMOV UR4, 0xffffffff ;  /* 0xffffffff00047882 */ /* 0x000fc60000000000 */
[----:B------:R-:W-:Y:S05]  /*6e80*/  BRA.DIV UR4, `(.L_x_167) ;  /* 0x0000000e04887947 */ /* 0x000fea000b800000 */
[----:B------:R-:W-:-:S13]  /*6e90*/  ELECT P6, URZ, PT ;  /* 0x00000000003f782f */ /* 0x000fda00038c0000 */
.L_x_187:
[----:B------:R-:W0:Y:S01]  /*6ea0*/  LDC R4, c[0x0][0x28c] ;  /* 0x0000a300ff047b82 */ /* 0x000e220000000800 */
[----:B------:R-:W-:Y:S01]  /*6eb0*/  BSSY B1, `(.L_x_168) ;  /* 0x000003b000017945 */ /* 0x000fe20003800000 */
[----:B0-----:R-:W-:-:S13]  /*6ec0*/  ISETP.LT.OR P6, PT, R4, 0x1, !P6 ;  /* 0x000000010400780c */ /* 0x001fda00077c1670 */
[----:B------:R-:W-:Y:S05]  /*6ed0*/  @P6 BRA `(.L_x_169) ;  /* 0x0000000000e06947 */ /* 0x000fea0003800000 */
[----:B------:R-:W-:Y:S02]  /*6ee0*/  IMAD R21, R21, 0x2, R12 ;  /* 0x0000000215157824 */ /* 0x000fe400078e020c */
[----:B------:R-:W-:Y:S02]  /*6ef0*/  IMAD.SHL.U32 R19, R19, 0x80, RZ ;  /* 0x0000008013137824 */ /* 0x000fe400078e00ff */
[----:B------:R-:W-:Y:S02]  /*6f00*/  IMAD.MOV.U32 R22, RZ, RZ, RZ ;  /* 0x000000ffff167224 */ /* 0x000fe400078e00ff */
[----:B------:R-:W-:Y:S02]  /*6f10*/  IMAD.MOV.U32 R4, RZ, RZ, R13 ;  /* 0x000000ffff047224 */ /* 0x000fe400078e000d */
[----:B------:R-:W-:Y:S02]  /*6f20*/  IMAD.MOV.U32 R5, RZ, RZ, R3 ;  /* 0x000000ffff057224 */ /* 0x000fe400078e0003 */
[----:B------:R-:W-:-:S02]  /*6f30*/  IMAD.MOV.U32 R7, RZ, RZ, R8 ;  /* 0x000000ffff077224 */ /* 0x000fc400078e0008 */
[----:B------:R-:W-:-:S07]  /*6f40*/  IMAD.SHL.U32 R21, R21, 0x40, RZ ;  /* 0x0000004015157824 */ /* 0x000fce00078e00ff */
.L_x_172:
[----:B------:R-:W0:Y:S01]  /*6f50*/  S2UR UR4, SR_CgaCtaId ;  /* 0x00000000000479c3 */ /* 0x000e220000008800 */
[----:B------:R-:W-:Y:S02]  /*6f60*/  MOV R15, 0x400 ;  /* 0x00000400000f7802 */ /* 0x000fe40000000f00 */
[----:B------:R-:W-:Y:S02]  /*6f70*/  SHF.L.U32 R14, R5, 0x1f, RZ ;  /* 0x0000001f050e7819 */ /* 0x000fe400000006ff */
[----:B------:R-:W-:Y:S01]  /*6f80*/  ISETP.NE.AND P1, PT, R0, RZ, PT ;  /* 0x000000ff0000720c */ /* 0x000fe20003f25270 */
[----:B0-----:R-:W-:-:S05]  /*6f90*/  IMAD.U32 R12, RZ, RZ, UR4 ;  /* 0x00000004ff0c7e24 */ /* 0x001fca000f8e00ff */
[----:B------:R-:W-:-:S07]  /*6fa0*/  LEA R20, R12, R15, 0x18 ;  /* 0x0000000f0c147211 */ /* 0x000fce00078ec0ff */
[----:B------:R-:W0:Y:S01]  /*6fb0*/  @!P1 LDC R15, c[0x0][0x500] ;  /* 0x00014000ff0f9b82 */ /* 0x000e220000000800 */
[----:B------:R-:W-:-:S04]  /*6fc0*/  IMAD R23, R7, 0x8, R20 ;  /* 0x0000000807177824 */ /* 0x000fc800078e0214 */
[----:B------:R-:W1:Y:S02]  /*6fd0*/  SYNCS.PHASECHK.TRANS64.TRYWAIT P0, [R23+URZ+0x18], R14 ;  /* 0x0000180e170075a7 */ /* 0x000e64000800017f */
[----:B-1----:R-:W-:Y:S05]  /*6fe0*/  @!P0 BRA `(.L_x_170) ;  /* 0x0000000c00508947 */ /* 0x002fea0003800000 */
.L_x_188:
[----:B-1----:R-:W-:Y:S01]  /*6ff0*/  PRMT R14, R9, 0x9910, RZ ;  /* 0x00009910090e7816 */ /* 0x002fe200000000ff */
[----:B0-----:R0:W-:Y:S03]  /*7000*/  @!P1 SYNCS.ARRIVE.TRANS64 RZ, [R23+URZ], R15 ;  /* 0x0000000f17ff99a7 */ /* 0x0011e6000800003f */
[----:B------:R-:W-:-:S13]  /*7010*/  ISETP.NE.AND P0, PT, R14, 0x2, PT ;  /* 0x000000020e00780c */ /* 0x000fda0003f05270 */
[----:B0-----:R-:W-:Y:S05]  /*7020*/  @P0 BRA `(.L_x_171) ;  /* 0x0000000000040947 */ /* 0x001fea0003800000 */
[----:B------:R-:W-:Y:S01]  /*7030*/  BPT.TRAP 0x1 ;  /* 0x000000040000795c */ /* 0x000fe20000300000 */
.L_x_171:
[----:B------:R-:W-:Y:S01]  /*7040*/  IMAD R14, R7, 0x2, R12 ;  /* 0x00000002070e7824 */ /* 0x000fe200078e020c */
[----:B------:R-:W-:Y:S01]  /*7050*/  R2UR UR9, R23 ;  /* 0x00000000170972ca */ /* 0x000fe200000e0000 */
[----:B------:R-:W-:Y:S01]  /*7060*/  VIADD R4, R4, 0xffffffff ;  /* 0xffffffff04047836 */ /* 0x000fe20000000000 */
[----:B------:R-:W-:Y:S01]  /*7070*/  UIADD3 UR4, UP0, UR20, 0xf0, URZ ;  /* 0x000000f014047890 */ /* 0x000fe2000ff1e03f */
[----:B------:R-:W-:Y:S01]  /*7080*/  IMAD.SHL.U32 R14, R14, 0x1000, RZ ;  /* 0x000010000e0e7824 */ /* 0x000fe200078e00ff */
[----:B------:R-:W-:Y:S01]  /*7090*/  R2UR UR11, R21 ;  /* 0x00000000150b72ca */ /* 0x000fe200000e0000 */
[----:B------:R-:W-:Y:S01]  /*70a0*/  UIADD3 UR22, UP1, UR20, 0x1f0, URZ ;  /* 0x000001f014167890 */ /* 0x000fe2000ff3e03f */
[----:B------:R-:W-:Y:S01]  /*70b0*/  R2UR UR10, R22 ;  /* 0x00000000160a72ca */ /* 0x000fe200000e0000 */
[--C-:B------:R-:W-:Y:S01]  /*70c0*/  IMAD R14, R14, 0x2, R20.reuse ;  /* 0x000000020e0e7824 */ /* 0x100fe200078e0214 */
[----:B------:R-:W-:Y:S01]  /*70d0*/  R2UR UR12, R6 ;  /* 0x00000000060c72ca */ /* 0x000fe200000e0000 */
[----:B------:R-:W-:Y:S01]  /*70e0*/  IMAD R20, R7, 0x4000, R20 ;  /* 0x0000400007147824 */ /* 0x000fe200078e0214 */
[----:B------:R-:W-:Y:S01]  /*70f0*/  R2UR UR18, R19 ;  /* 0x00000000131272ca */ /* 0x000fe200000e0000 */
[----:B------:R-:W-:Y:S01]  /*7100*/  VIADD R7, R7, 0x1 ;  /* 0x0000000107077836 */ /* 0x000fe20000000000 */
[----:B------:R-:W-:Y:S01]  /*7110*/  R2UR UR5, R14 ;  /* 0x000000000e0572ca */ /* 0x000fe200000e0000 */
[----:B------:R-:W-:Y:S01]  /*7120*/  UIADD3.X UR23, URZ, UR21, URZ, UP1, !UPT ;  /* 0x000000153f177290 */ /* 0x000fe20008ffe43f */
[----:B------:R-:W-:Y:S01]  /*7130*/  R2UR UR8, R20 ;  /* 0x00000000140872ca */ /* 0x000fe200000e0000 */
[----:B------:R-:W-:Y:S01]  /*7140*/  UMOV UR19, 0x30000 ;  /* 0x0003000000137882 */ /* 0x000fe20000000000 */
[----:B------:R-:W-:Y:S01]  /*7150*/  ISETP.GT.AND P1, PT, R4, 0x1, PT ;  /* 0x000000010400780c */ /* 0x000fe20003f24270 */
[----:B------:R-:W-:Y:S01]  /*7160*/  UMOV UR6, 0x0 ;  /* 0x0000000000067882 */ /* 0x000fe20000000000 */
[----:B------:R-:W-:Y:S01]  /*7170*/  UMOV UR7, 0x10000000 ;  /* 0x1000000000077882 */ /* 0x000fe20000000000 */
[----:B------:R-:W-:Y:S01]  /*7180*/  ISETP.NE.AND P0, PT, R7, 0x3, PT ;  /* 0x000000030700780c */ /* 0x000fe20003f05270 */
[----:B------:R-:W-:-:S03]  /*7190*/  VIADD R22, R22, 0x40 ;  /* 0x0000004016167836 */ /* 0x000fc60000000000 */
[----:B------:R-:W-:Y:S02]  /*71a0*/  SEL R14, RZ, 0x1, P0 ;  /* 0x00000001ff0e7807 */ /* 0x000fe40000000000 */
[----:B------:R-:W-:Y:S01]  /*71b0*/  UIADD3 UR13, UR5, 0x100, URZ ;  /* 0x00000100050d7890 */ /* 0x000fe2000fffe03f */
[----:B------:R-:W-:Y:S01]  /*71c0*/  SEL R7, R7, RZ, P0 ;  /* 0x000000ff07077207 */ /* 0x000fe20000000000 */
[----:B------:R-:W-:Y:S01]  /*71d0*/  UIADD3.X UR5, URZ, UR21, URZ, UP0, !UPT ;  /* 0x000000153f057290 */ /* 0x000fe200087fe43f */
[----:B------:R-:W-:Y:S01]  /*71e0*/  LOP3.LUT R5, R5, R14, RZ, 0x3c, !PT ;  /* 0x0000000e05057212 */ /* 0x000fe200078e3cff */
[----:B------:R-:W-:-:S03]  /*71f0*/  UIADD3 UR14, UR8, 0xc100, URZ ;  /* 0x0000c100080e7890 */ /* 0x000fc6000fffe03f */
[----:B------:R-:W-:-:S04]  /*7200*/  UMOV UR8, UR13 ;  /* 0x0000000d00087c82 */ /* 0x000fc80008000000 */
[----:B------:R0:W-:Y:S02]  /*7210*/  UTMALDG.3D.MULTICAST [UR8], [UR4], UR19, desc[UR6] ;  /* 0x00000608040073b4 */ /* 0x0001e40008011813 */
[----:B0-----:R-:W-:Y:S01]  /*7220*/  UMOV UR8, UR14 ;  /* 0x0000000e00087c82 */ /* 0x001fe20008000000 */
[----:B------:R-:W-:Y:S02]  /*7230*/  UMOV UR11, UR18 ;  /* 0x00000012000b7c82 */ /* 0x000fe40008000000 */
[----:B------:R0:W-:Y:S02]  /*7240*/  UTMALDG.3D [UR8], [UR22], desc[UR6] ;  /* 0x00000608160075b4 */ /* 0x0001e40008011000 */
[----:B0-----:R-:W-:Y:S05]  /*7250*/  @P1 BRA `(.L_x_172) ;  /* 0xfffffffc003c1947 */ /* 0x001fea000383ffff */
.L_x_169:
[----:B------:R-:W-:Y:S05]  /*7260*/  BSYNC B1 ;  /* 0x0000000000017941 */ /* 0x000fea0003800000 */
.L_x_168:
[----:B------:R-:W-:Y:S01]  /*7270*/  LOP3.LUT P1, RZ, R10, 0xff, RZ, 0xc0, !PT ;  /* 0x000000ff0aff7812 */ /* 0x000fe2000782c0ff */
[C---:B------:R-:W-:Y:S01]  /*7280*/  IMAD.IADD R7, R11.reuse, 0x1, R8 ;  /* 0x000000010b077824 */ /* 0x040fe200078e0208 */
[----:B------:R-:W-:Y:S01]  /*7290*/  ULDC.64 UR4, c[0x0][0x650] ;  /* 0x0001940000047ab9 */ /* 0x000fe20000000a00 */
[----:B------:R-:W-:Y:S01]  /*72a0*/  ISETP.GE.U32.AND P2, PT, R11, 0x3, PT ;  /* 0x000000030b00780c */ /* 0x000fe20003f46070 */
[----:B------:R-:W-:Y:S01]  /*72b0*/  BSSY B1, `(.L_x_173) ;  /* 0x000006b000017945 */ /* 0x000fe20003800000 */
[----:B------:R-:W-:Y:S01]  /*72c0*/  IMAD.MOV.U32 R21, RZ, RZ, -0x1 ;  /* 0xffffffffff157424 */ /* 0x000fe200078e00ff */
[----:B------:R-:W-:Y:S01]  /*72d0*/  ISETP.GT.U32.AND P0, PT, R7, 0x2, PT ;  /* 0x000000020700780c */ /* 0x000fe20003f04070 */
[----:B------:R-:W-:Y:S01]  /*72e0*/  IMAD.MOV.U32 R19, RZ, RZ, -0x1 ;  /* 0xffffffffff137424 */ /* 0x000fe200078e00ff */
[----:B------:R-:W-:Y:S02]  /*72f0*/  PRMT R10, RZ, 0x7610, R10 ;  /* 0x00007610ff0a7816 */ /* 0x000fe4000000000a */
[----:B------:R-:W-:-:S03]  /*7300*/  ISETP.LT.U32.AND P0, PT, R11, 0x3, P0 ;  /* 0x000000030b00780c */ /* 0x000fc60000701070 */
[----:B------:R-:W0:Y:S01]  /*7310*/  @P1 S2R R12, SR_CgaCtaId ;  /* 0x00000000000c1919 */ /* 0x000e220000008800 */
[----:B------:R-:W-:-:S04]  /*7320*/  @P1 MOV R5, 0x400 ;  /* 0x0000040000051802 */ /* 0x000fc80000000f00 */
[----:B0-----:R-:W-:Y:S01]  /*7330*/  @P1 LEA R6, R12, R5, 0x18 ;  /* 0x000000050c061211 */ /* 0x001fe200078ec0ff */
[----:B------:R-:W-:Y:S01]  /*7340*/  IMAD.WIDE.U32 R4, R7, -0x55555555, RZ ;  /* 0xaaaaaaab07047825 */ /* 0x000fe200078e00ff */
[----:B------:R-:W-:Y:S02]  /*7350*/  SEL R4, RZ, 0x1, !P0 ;  /* 0x00000001ff047807 */ /* 0x000fe40004000000 */
[----:B------:R0:W-:Y:S01]  /*7360*/  @P1 SYNCS.ARRIVE.TRANS64.A1T0 RZ, [R6+URZ+0x48], RZ ;  /* 0x000048ff06ff19a7 */ /* 0x0001e2000810003f */
[----:B------:R-:W-:Y:S02]  /*7370*/  IADD3 R16, P1, R16, UR36, RZ ;  /* 0x0000002410107c10 */ /* 0x000fe4000ff3e0ff */
[----:B------:R-:W-:Y:S02]  /*7380*/  LOP3.LUT R3, R3, R4, RZ, 0x3c, !PT ;  /* 0x0000000403037212 */ /* 0x000fe400078e3cff */
[----:B------:R-:W-:Y:S02]  /*7390*/  IADD3.X R17, R17, UR42, RZ, P1, !PT ;  /* 0x0000002a11117c10 */ /* 0x000fe40008ffe4ff */
[----:B------:R-:W-:-:S02]  /*73a0*/  ISETP.GE.U32.AND P0, PT, R16, UR4, PT ;  /* 0x0000000410007c0c */ /* 0x000fc4000bf06070 */
[----:B0-----:R-:W-:Y:S02]  /*73b0*/  SHF.R.U32.HI R6, RZ, 0x1, R5 ;  /* 0x00000001ff067819 */ /* 0x001fe40000011605 */
[----:B------:R-:W-:Y:S02]  /*73c0*/  ISETP.GE.U32.AND.EX P0, PT, R17, UR5, PT, P0 ;  /* 0x0000000511007c0c */ /* 0x000fe4000bf06100 */
[----:B------:R-:W-:Y:S01]  /*73d0*/  @P2 LOP3.LUT R3, R3, 0x1, R6, 0x78, !PT ;  /* 0x0000000103032812 */ /* 0x000fe200078e7806 */
[----:B------:R-:W-:Y:S01]  /*73e0*/  IMAD R8, R6, -0x3, R7 ;  /* 0xfffffffd06087824 */ /* 0x000fe200078e0207 */
[----:B------:R-:W-:Y:S01]  /*73f0*/  PRMT R4, RZ, 0x7610, R4 ;  /* 0x00007610ff047816 */ /* 0x000fe20000000004 */
[----:B------:R-:W-:-:S08]  /*7400*/  IMAD.MOV.U32 R6, RZ, RZ, -0x1 ;  /* 0xffffffffff067424 */ /* 0x000fd000078e00ff */
[----:B------:R-:W-:Y:S05]  /*7410*/  @P0 BRA `(.L_x_174) ;  /* 0x0000000400500947 */ /* 0x000fea0003800000 */
[----:B------:R-:W0:Y:S01]  /*7420*/  S2R R19, SR_CTAID.X ;  /* 0x0000000000137919 */ /* 0x000e220000002500 */
[----:B------:R-:W-:Y:S01]  /*7430*/  ULDC.64 UR4, c[0x0][0x628] ;  /* 0x00018a0000047ab9 */ /* 0x000fe20000000a00 */
[----:B------:R-:W1:Y:S01]  /*7440*/  LDC R20, c[0x0][0x144] ;  /* 0x00005100ff147b82 */ /* 0x000e620000000800 */
[----:B------:R-:W-:Y:S01]  /*7450*/  ISETP.NE.U32.AND P0, PT, RZ, UR4, PT ;  /* 0x00000004ff007c0c */ /* 0x000fe2000bf05070 */
[----:B------:R-:W2:Y:S01]  /*7460*/  S2R R14, SR_CTAID.Y ;  /* 0x00000000000e7919 */ /* 0x000ea20000002600 */
[----:B------:R-:W-:Y:S01]  /*7470*/  ULDC UR7, c[0x0][0x630] ;  /* 0x00018c0000077ab9 */ /* 0x000fe20000000800 */
[----:B------:R-:W-:Y:S01]  /*7480*/  ULDC UR8, c[0x0][0x150] ;  /* 0x0000540000087ab9 */ /* 0x000fe20000000800 */
[----:B------:R-:W-:Y:S01]  /*7490*/  ISETP.NE.AND.EX P0, PT, RZ, UR5, PT, P0 ;  /* 0x00000005ff007c0c */ /* 0x000fe2000bf05300 */
[----:B------:R-:W-:Y:S02]  /*74a0*/  IMAD.MOV.U32 R4, RZ, RZ, R16 ;  /* 0x000000ffff047224 */ /* 0x000fe400078e0010 */
[----:B------:R-:W-:Y:S01]  /*74b0*/  IMAD.MOV.U32 R5, RZ, RZ, R17 ;  /* 0x000000ffff057224 */ /* 0x000fe200078e0011 */
[----:B0-----:R-:W-:-:S09]  /*74c0*/  I2FP.F32.U32 R21, R19 ;  /* 0x0000001300157245 */ /* 0x001fd20000201000 */
[----:B------:R-:W-:Y:S05]  /*74d0*/  @!P0 BRA `(.L_x_175) ;  /* 0x0000000000288947 */ /* 0x000fea0003800000 */
[----:B------:R-:W-:Y:S02]  /*74e0*/  ULDC UR6, c[0x0][0x634] ;  /* 0x00018d0000067ab9 */ /* 0x000fe40000000800 */
[----:B------:R-:W-:-:S05]  /*74f0*/  IADD3 R5, P0, R16, UR6, RZ ;  /* 0x0000000610057c10 */ /* 0x000fca000ff1e0ff */
[----:B------:R-:W-:-:S04]  /*7500*/  IMAD.X R15, RZ, RZ, R17, P0 ;  /* 0x000000ffff0f7224 */ /* 0x000fc800000e0611 */
[----:B------:R-:W-:-:S04]  /*7510*/  IMAD.WIDE.U32 R6, R15, UR4, RZ ;  /* 0x000000040f067c25 */ /* 0x000fc8000f8e00ff */
[----:B------:R-:W-:-:S04]  /*7520*/  IMAD.WIDE.U32 R6, P0, R5, UR5, R6 ;  /* 0x0000000505067c25 */ /* 0x000fc8000f800006 */
[----:B------:R-:W-:-:S04]  /*7530*/  IMAD.WIDE.U32 R4, R5, UR4, RZ ;  /* 0x0000000405047c25 */ /* 0x000fc8000f8e00ff */
[----:B------:R-:W-:Y:S01]  /*7540*/  IMAD.MOV.U32 R4, RZ, RZ, R7 ;  /* 0x000000ffff047224 */ /* 0x000fe200078e0007 */
[----:B------:R-:W-:Y:S01]  /*7550*/  IADD3 RZ, P1, R5, R6, RZ ;  /* 0x0000000605ff7210 */ /* 0x000fe20007f3e0ff */
[----:B------:R-:W-:-:S04]  /*7560*/  IMAD.X R5, RZ, RZ, RZ, P0 ;  /* 0x000000ffff057224 */ /* 0x000fc800000e06ff */
[----:B------:R-:W-:-:S08]  /*7570*/  IMAD.WIDE.U32.X R4, R15, UR5, R4, P1 ;  /* 0x000000050f047c25 */ /* 0x000fd000088e0404 */
.L_x_175:
[----:B------:R-:W-:Y:S01]  /*7580*/  FMUL R21, R21, UR8 ;  /* 0x0000000815157c20 */ /* 0x000fe20008400000 */
[--C-:B------:R-:W-:Y:S01]  /*7590*/  SHF.R.U64 R15, R4, UR7, R5.reuse ;  /* 0x00000007040f7c19 */ /* 0x100fe20008001205 */
[----:B------:R-:W-:Y:S01]  /*75a0*/  ULDC.64 UR4, c[0x0][0x620] ;  /* 0x0001880000047ab9 */ /* 0x000fe20000000a00 */
[----:B------:R-:W-:Y:S01]  /*75b0*/  SHF.R.U32.HI R4, RZ, UR7, R5 ;  /* 0x00000007ff047c19 */ /* 0x000fe20008011605 */
[----:B------:R-:W-:Y:S01]  /*75c0*/  ULDC.64 UR6, c[0x0][0x640] ;  /* 0x0001900000067ab9 */ /* 0x000fe20000000a00 */
[----:B------:R-:W-:Y:S01]  /*75d0*/  IADD3 R5, P0, RZ, -R15, RZ ;  /* 0x8000000fff057210 */ /* 0x000fe20007f1e0ff */
[----:B------:R-:W0:Y:S04]  /*75e0*/  F2I.U32.TRUNC.NTZ R21, R21 ;  /* 0x0000001500157305 */ /* 0x000e28000020f000 */
[----:B------:R-:W-:Y:S01]  /*75f0*/  IMAD.X R4, RZ, RZ, ~R4, P0 ;  /* 0x000000ffff047224 */ /* 0x000fe200000e0e04 */
[----:B------:R-:W-:-:S03]  /*7600*/  ISETP.NE.U32.AND P0, PT, RZ, UR6, PT ;  /* 0x00000006ff007c0c */ /* 0x000fc6000bf05070 */
[----:B------:R-:W-:Y:S01]  /*7610*/  IMAD R4, R4, UR4, RZ ;  /* 0x0000000404047c24 */ /* 0x000fe2000f8e02ff */
[----:B------:R-:W-:-:S03]  /*7620*/  ISETP.NE.AND.EX P0, PT, RZ, UR7, PT, P0 ;  /* 0x00000007ff007c0c */ /* 0x000fc6000bf05300 */
[C---:B------:R-:W-:Y:S01]  /*7630*/  IMAD R7, R5.reuse, UR5, R4 ;  /* 0x0000000505077c24 */ /* 0x040fe2000f8e0204 */
[----:B------:R-:W-:Y:S01]  /*7640*/  ULDC UR5, c[0x0][0x154] ;  /* 0x0000550000057ab9 */ /* 0x000fe20000000800 */
[----:B------:R-:W-:Y:S01]  /*7650*/  IMAD.WIDE.U32 R4, R5, UR4, R16 ;  /* 0x0000000405047c25 */ /* 0x000fe2000f8e0010 */
[----:B------:R-:W-:-:S03]  /*7660*/  ULDC UR4, c[0x0][0x618] ;  /* 0x0001860000047ab9 */ /* 0x000fc60000000800 */
[----:B0-----:R-:W-:Y:S02]  /*7670*/  IMAD.MOV R6, RZ, RZ, -R21 ;  /* 0x000000ffff067224 */ /* 0x001fe400078e0a15 */
[----:B------:R-:W0:Y:S01]  /*7680*/  LDC R21, c[0x0][0x148] ;  /* 0x00005200ff157b82 */ /* 0x000e220000000800 */
[----:B------:R-:W-:Y:S02]  /*7690*/  IMAD.IADD R5, R5, 0x1, R7 ;  /* 0x0000000105057824 */ /* 0x000fe400078e0207 */
[----:B-1----:R-:W-:Y:S01]  /*76a0*/  IMAD R19, R20, R6, R19 ;  /* 0x0000000614137224 */ /* 0x002fe200078e0213 */
[----:B--2---:R-:W-:Y:S02]  /*76b0*/  I2FP.F32.U32 R6, R14 ;  /* 0x0000000e00067245 */ /* 0x004fe40000201000 */
[--C-:B------:R-:W-:Y:S02]  /*76c0*/  SHF.R.U64 R20, R4, UR4, R5.reuse ;  /* 0x0000000404147c19 */ /* 0x100fe40008001205 */
[----:B------:R-:W-:Y:S01]  /*76d0*/  SHF.R.U32.HI R5, RZ, UR4, R5 ;  /* 0x00000004ff057c19 */ /* 0x000fe20008011605 */
[----:B------:R-:W-:Y:S01]  /*76e0*/  FMUL R6, R6, UR5 ;  /* 0x0000000506067c20 */ /* 0x000fe20008400000 */
[----:B------:R-:W-:-:S02]  /*76f0*/  ULDC UR4, c[0x0][0x608] ;  /* 0x0001820000047ab9 */ /* 0x000fc40000000800 */
[--C-:B------:R-:W-:Y:S01]  /*7700*/  SHF.R.U64 R23, R20, UR4, R5.reuse ;  /* 0x0000000414177c19 */ /* 0x100fe20008001205 */
[----:B------:R1:W2:Y:S01]  /*7710*/  F2I.U32.TRUNC.NTZ R24, R6 ;  /* 0x0000000600187305 */ /* 0x0002a2000020f000 */
[----:B------:R-:W-:Y:S01]  /*7720*/  SHF.R.U32.HI R4, RZ, UR4, R5 ;  /* 0x00000004ff047c19 */ /* 0x000fe20008011605 */
[----:B------:R-:W-:-:S03]  /*7730*/  ULDC UR4, c[0x0][0x658] ;  /* 0x0001960000047ab9 */ /* 0x000fc60000000800 */
[--C-:B------:R-:W-:Y:S02]  /*7740*/  SHF.R.U64 R22, R23, UR4, R4.reuse ;  /* 0x0000000417167c19 */ /* 0x100fe40008001204 */
[----:B------:R-:W-:-:S03]  /*7750*/  SHF.R.U32.HI R25, RZ, UR4, R4 ;  /* 0x00000004ff197c19 */ /* 0x000fc60008011604 */
[----:B------:R-:W-:Y:S02]  /*7760*/  IMAD.MOV.U32 R4, RZ, RZ, R22 ;  /* 0x000000ffff047224 */ /* 0x000fe400078e0016 */
[----:B------:R-:W-:Y:S01]  /*7770*/  IMAD.MOV.U32 R5, RZ, RZ, R25 ;  /* 0x000000ffff057224 */ /* 0x000fe200078e0019 */
[----:B-1----:R-:W-:Y:S06]  /*7780*/  @!P0 BRA `(.L_x_176) ;  /* 0x0000000000288947 */ /* 0x002fec0003800000 */
        /* <DEDUP_REMOVED lines=10> */
.L_x_176:
[----:B------:R-:W-:Y:S01]  /*7830*/  ISETP.NE.AND P0, PT, R2, 0x1, PT ;  /* 0x000000010200780c */ /* 0x000fe20003f05270 */
[----:B------:R-:W-:Y:S01]  /*7840*/  ULDC UR4, c[0x0][0x648] ;  /* 0x0001920000047ab9 */ /* 0x000fe20000000800 */
[----:B------:R-:W-:Y:S01]  /*7850*/  LOP3.LUT R23, R23, UR16, RZ, 0xc0, !PT ;  /* 0x0000001017177c12 */ /* 0x000fe2000f8ec0ff */
[----:B--2---:R-:W-:Y:S01]  /*7860*/  IMAD.MOV R24, RZ, RZ, -R24 ;  /* 0x000000ffff187224 */ /* 0x004fe200078e0a18 */
[----:B------:R-:W-:Y:S01]  /*7870*/  SHF.R.U64 R4, R4, UR4, R5 ;  /* 0x0000000404047c19 */ /* 0x000fe20008001205 */
[----:B------:R-:W-:Y:S01]  /*7880*/  ULDC UR4, c[0x0][0x638] ;  /* 0x00018e0000047ab9 */ /* 0x000fe20000000800 */
[----:B------:R-:W-:Y:S01]  /*7890*/  LOP3.LUT R7, R20, UR15, RZ, 0xc0, !PT ;  /* 0x0000000f14077c12 */ /* 0x000fe2000f8ec0ff */
[----:B------:R-:W-:Y:S01]  /*78a0*/  ULDC UR5, c[0x0][0x610] ;  /* 0x0001840000057ab9 */ /* 0x000fe20000000800 */
[----:B------:R-:W-:Y:S02]  /*78b0*/  IMAD.MOV.U32 R6, RZ, RZ, R15 ;  /* 0x000000ffff067224 */ /* 0x000fe400078e000f */
[----:B------:R-:W-:-:S02]  /*78c0*/  IMAD.MOV R5, RZ, RZ, -R4 ;  /* 0x000000ffff057224 */ /* 0x000fc400078e0a04 */
[----:B------:R-:W-:Y:S02]  /*78d0*/  IMAD R4, R4, UR17, R23 ;  /* 0x0000001104047c24 */ /* 0x000fe4000f8e0217 */
[----:B0-----:R-:W-:Y:S02]  /*78e0*/  @P0 IMAD R19, R21, R24, R14 ;  /* 0x0000001815130224 */ /* 0x001fe400078e020e */
[----:B------:R-:W-:Y:S01]  /*78f0*/  IMAD R22, R5, UR4, R22 ;  /* 0x0000000405167c24 */ /* 0x000fe2000f8e0216 */
[----:B------:R-:W-:Y:S01]  /*7900*/  ULDC UR4, c[0x0][0x600] ;  /* 0x0001800000047ab9 */ /* 0x000fe20000000800 */
[----:B------:R-:W-:Y:S02]  /*7910*/  IMAD R21, R4, UR5, R19 ;  /* 0x0000000504157c24 */ /* 0x000fe4000f8e0213 */
[----:B------:R-:W-:Y:S02]  /*7920*/  IMAD R22, R22, UR4, R7 ;  /* 0x0000000416167c24 */ /* 0x000fe4000f8e0207 */
[----:B------:R-:W-:-:S03]  /*7930*/  IMAD.MOV.U32 R4, RZ, RZ, 0x1 ;  /* 0x00000001ff047424 */ /* 0x000fc600078e00ff */
[----:B------:R-:W-:Y:S02]  /*7940*/  SEL R19, R22, R21, !P0 ;  /* 0x0000001516137207 */ /* 0x000fe40004000000 */
[----:B------:R-:W-:-:S07]  /*7950*/  SEL R21, R21, R22, !P0 ;  /* 0x0000001615157207 */ /* 0x000fce0004000000 */
.L_x_174:
[----:B------:R-:W-:Y:S05]  /*7960*/  BSYNC B1 ;  /* 0x0000000000017941 */ /* 0x000fea0003800000 */
.L_x_173:
[----:B------:R-:W-:-:S13]  /*7970*/  LOP3.LUT P0, RZ, R4, 0xff, RZ, 0xc0, !PT ;  /* 0x000000ff04ff7812 */ /* 0x000fda000780c0ff */
[----:B------:R-:W-:Y:S05]  /*7980*/  @P0 BRA `(.L_x_177) ;  /* 0xfffffff400380947 */ /* 0x000fea000383ffff */
[----:B------:R-:W-:Y:S05]  /*7990*/  BSYNC B0 ;  /* 0x0000000000007941 */ /* 0x000fea0003800000 */
.L_x_166:
[----:B------:R-:W-:-:S03]  /*79a0*/  UMOV UR4, 0xffffffff ;  /* 0xffffffff00047882 */ /* 0x000fc60000000000 */
[----:B------:R-:W-:Y:S05]  /*79b0*/  BRA.DIV UR4, `(.L_x_178) ;  /* 0x0000000204f07947 */ /* 0x000fea000b800000 */
[----:B------:R-:W-:-:S13]  /*79c0*/  ELECT P6, URZ, PT ;  /* 0x00000000003f782f */ /* 0x000fda00038c0000 */
.L_x_191:
[----:B------:R-:W-:Y:S04]  /*79d0*/  BSSY B0, `(.L_x_179) ;  /* 0x0000022000007945 */ /* 0x000fe80003800000 */
[----:B------:R-:W-:Y:S05]  /*79e0*/  @!P6 BRA `(.L_x_180) ;  /* 0x000000000080e947 */ /* 0x000fea0003800000 */
[----:B------:R-:W-:-:S04]  /*79f0*/  LOP3.LUT R18, R18, 0x2, RZ, 0xfc, !PT ;  /* 0x0000000212127812 */ /* 0x000fc800078efcff */
[----:B------:R-:W-:-:S13]  /*7a00*/  ISETP.NE.AND P0, PT, R18, 0x3, PT ;  /* 0x000000031200780c */ /* 0x000fda0003f05270 */
[----:B------:R-:W-:Y:S05]  /*7a10*/  @!P0 BRA `(.L_x_181) ;  /* 0x0000000000048947 */ /* 0x000fea0003800000 */
[----:B------:R-:W-:Y:S01]  /*7a20*/  BPT.TRAP 0x1 ;  /* 0x000000040000795c */ /* 0x000fe20000300000 */
.L_x_181:
[----:B------:R-:W0:Y:S01]  /*7a30*/  S2R R5, SR_CgaCtaId ;  /* 0x0000000000057919 */ /* 0x000e220000008800 */
[----:B------:R-:W-:Y:S02]  /*7a40*/  MOV R0, 0x400 ;  /* 0x0000040000007802 */ /* 0x000fe40000000f00 */
[----:B------:R-:W-:Y:S02]  /*7a50*/  SHF.L.U32 R2, R3, 0x1f, RZ ;  /* 0x0000001f03027819 */ /* 0x000fe400000006ff */
[----:B0-----:R-:W-:-:S05]  /*7a60*/  LEA R5, R5, R0, 0x18 ;  /* 0x0000000005057211 */ /* 0x001fca00078ec0ff */
[----:B------:R-:W-:-:S04]  /*7a70*/  VIADD R5, R5, 0x18 ;  /* 0x0000001805057836 */ /* 0x000fc80000000000 */
[C---:B------:R-:W-:Y:S02]  /*7a80*/  IMAD R7, R8.reuse, 0x8, R5 ;  /* 0x0000000808077824 */ /* 0x040fe400078e0205 */
[----:B------:R-:W-:Y:S02]  /*7a90*/  VIADD R8, R8, 0x1 ;  /* 0x0000000108087836 */ /* 0x000fe40000000000 */
[----:B------:R-:W0:Y:S03]  /*7aa0*/  SYNCS.PHASECHK.TRANS64.TRYWAIT P0, [R7+URZ], R2 ;  /* 0x00000002070075a7 */ /* 0x000e26000800017f */
[----:B------:R-:W-:-:S04]  /*7ab0*/  ISETP.NE.AND P1, PT, R8, 0x3, PT ;  /* 0x000000030800780c */ /* 0x000fc80003f25270 */
[----:B------:R-:W-:Y:S02]  /*7ac0*/  SEL R0, RZ, 0x1, P1 ;  /* 0x00000001ff007807 */ /* 0x000fe40000800000 */
[----:B------:R-:W-:Y:S02]  /*7ad0*/  SEL R8, R8, RZ, P1 ;  /* 0x000000ff08087207 */ /* 0x000fe40000800000 */
[----:B------:R-:W-:-:S03]  /*7ae0*/  LOP3.LUT R9, R3, R0, RZ, 0x3c, !PT ;  /* 0x0000000003097212 */ /* 0x000fc600078e3cff */
[----:B------:R-:W-:Y:S01]  /*7af0*/  IMAD R4, R8, 0x8, R5 ;  /* 0x0000000808047824 */ /* 0x000fe200078e0205 */
[----:B------:R-:W-:Y:S01]  /*7b00*/  SHF.L.U32 R3, R9, 0x1f, RZ ;  /* 0x0000001f09037819 */ /* 0x000fe200000006ff */
[----:B0-----:R-:W-:Y:S06]  /*7b10*/  @!P0 BRA `(.L_x_182) ;  /* 0x0000000000b88947 */ /* 0x001fec0003800000 */
.L_x_192:
[----:B------:R-:W1:Y:S01]  /*7b20*/  SYNCS.PHASECHK.TRANS64.TRYWAIT P0, [R4+URZ], R3 ;  /* 0x00000003040075a7 */ /* 0x000e62000800017f */
[----:B------:R-:W-:-:S05]  /*7b30*/  VIADD R0, R8, 0x1 ;  /* 0x0000000108007836 */ /* 0x000fca0000000000 */
[----:B------:R-:W-:-:S04]  /*7b40*/  ISETP.NE.AND P1, PT, R0, 0x3, PT ;  /* 0x000000030000780c */ /* 0x000fc80003f25270 */
[----:B0-----:R-:W-:Y:S02]  /*7b50*/  SEL R2, RZ, 0x1, P1 ;  /* 0x00000001ff027807 */ /* 0x001fe40000800000 */
[----:B------:R-:W-:Y:S02]  /*7b60*/  SEL R0, R0, RZ, P1 ;  /* 0x000000ff00007207 */ /* 0x000fe40000800000 */
[----:B------:R-:W-:Y:S01]  /*7b70*/  LOP3.LUT R2, R9, R2, RZ, 0x3c, !PT ;  /* 0x0000000209027212 */ /* 0x000fe200078e3cff */
[----:B-1----:R-:W-:Y:S06]  /*7b80*/  @!P0 BRA `(.L_x_183) ;  /* 0x0000000000b08947 */ /* 0x002fec0003800000 */
.L_x_193:
[----:B------:R-:W-:Y:S01]  /*7b90*/  IMAD R5, R0, 0x8, R5 ;  /* 0x0000000800057824 */ /* 0x000fe200078e0205 */
[----:B------:R-:W-:-:S07]  /*7ba0*/  SHF.L.U32 R0, R2, 0x1f, RZ ;  /* 0x0000001f02007819 */ /* 0x000fce00000006ff */
.L_x_184:
[----:B-1----:R1:W2:Y:S02]  /*7bb0*/  SYNCS.PHASECHK.TRANS64.TRYWAIT P0, [R5+URZ], R0 ;  /* 0x00000000050075a7 */ /* 0x0022a4000800017f */
[----:B--2---:R-:W-:Y:S05]  /*7bc0*/  @!P0 NANOSLEEP.SYNCS 0x989680 ;  /* 0x009896800000895d */ /* 0x004fea0003900000 */
[----:B------:R-:W2:Y:S02]  /*7bd0*/  @!P0 SYNCS.PHASECHK.TRANS64 P0, [R5+URZ], R0 ;  /* 0x00000000050085a7 */ /* 0x000ea4000800007f */
[----:B--2---:R-:W-:Y:S05]  /*7be0*/  @!P0 BRA `(.L_x_184) ;  /* 0xfffffffc00f08947 */ /* 0x004fea000383ffff */
.L_x_180:
[----:B------:R-:W-:Y:S05]  /*7bf0*/  BSYNC B0 ;  /* 0x0000000000007941 */ /* 0x000fea0003800000 */
.L_x_179:
[----:B------:R-:W-:Y:S05]  /*7c00*/  EXIT ;  /* 0x000000000000794d */ /* 0x000fea0003800000 */
.L_x_21:
[----:B-1----:R1:W2:Y:S02]  /*7c10*/  SYNCS.PHASECHK.TRANS64.TRYWAIT P1, [R3+URZ], R0 ;  /* 0x00000000030075a7 */ /* 0x0022a4000802017f */
[----:B--2---:R-:W-:Y:S05]  /*7c20*/  @!P1 NANOSLEEP.SYNCS 0x989680 ;  /* 0x009896800000995d */ /* 0x004fea0003900000 */
[----:B------:R-:W2:Y:S02]  /*7c30*/  @!P1 SYNCS.PHASECHK.TRANS64 P1, [R3+URZ], R0 ;  /* 0x00000000030095a7 */ /* 0x000ea4000802007f */
[----:B--2---:R-:W-:Y:S05]  /*7c40*/  @!P1 BRA `(.L_x_21) ;  /* 0xfffffffc00f09947 */ /* 0x004fea000383ffff */
[----:B------:R-:W-:Y:S05]  /*7c50*/  BRA `(.L_x_20) ;  /* 0xffffff9800b07947 */ /* 0x000fea000383ffff */
.L_x_26:
[----:B-1----:R1:W2:Y:S02]  /*7c60*/  SYNCS.PHASECHK.TRANS64.TRYWAIT P1, [R5+URZ], R4 ;  /* 0x00000004050075a7 */ /* 0x0022a4000802017f */
[----:B--2---:R-:W-:Y:S05]  /*7c70*/  @!P1 NANOSLEEP.SYNCS 0x989680 ;  /* 0x009896800000995d */ /* 0x004fea0003900000 */
[----:B------:R-:W2:Y:S02]  /*7c80*/  @!P1 SYNCS.PHASECHK.TRANS64 P1, [R5+URZ], R4 ;  /* 0x00000004050095a7 */ /* 0x000ea4000802007f */
[----:B--2---:R-:W-:Y:S05]  /*7c90*/  @!P1 BRA `(.L_x_26) ;  /* 0xfffffffc00f09947 */ /* 0x004fea000383ffff */
[----:B------:R-:W-:Y:S05]  /*7ca0*/  BRA `(.L_x_25) ;  /* 0xffffff9c008c7947 */ /* 0x000fea000383ffff */
.L_x_167:
[----:B------:R-:W-:Y:S01]  /*7cb0*/  BSSY B1, `(.L_x_185) ;  /* 0x0000006000017945 */ /* 0x000fe20003800000 */
[----:B------:R-:W-:-:S07]  /*7cc0*/  IMAD.MOV.U32 R15, RZ, RZ, -0x1 ;  /* 0xffffffffff0f7424 */ /* 0x000fce00078e00ff */
[----:B------:R-:W-:Y:S05]  /*7cd0*/  WARPSYNC.COLLECTIVE R15, `(.L_x_186) ;  /* 0x000000000f0c7348 */ /* 0x000fea0003c00000 */
[----:B------:R-:W-:Y:S02]  /*7ce0*/  ELECT P6, UR62, PT ;  /* 0x00000000003e782f */ /* 0x000fe400038c0000 */
[----:B------:R-:W-:Y:S01]  /*7cf0*/  MOV R14, UR62 ;  /* 0x0000003e000e7c02 */ /* 0x000fe20008000f00 */
[----:B------:R-:W-:Y:S10]  /*7d00*/  ENDCOLLECTIVE ;  /* 0x000000000000791b */ /* 0x000ff40003800000 */
.L_x_186:
[----:B------:R-:W-:Y:S05]  /*7d10*/  BSYNC B1 ;  /* 0x0000000000017941 */ /* 0x000fea0003800000 */
.L_x_185:
[----:B------:R-:W-:Y:S05]  /*7d20*/  BRA `(.L_x_187) ;  /* 0xfffffff0005c7947 */ /* 0x000fea000383ffff */
.L_x_170:
[----:B-1----:R1:W2:Y:S02]  /*7d30*/  SYNCS.PHASECHK.TRANS64.TRYWAIT P0, [R23+URZ+0x18], R14 ;  /* 0x0000180e170075a7 */ /* 0x0022a4000800017f */
[----:B--2---:R-:W-:Y:S05]  /*7d40*/  @!P0 NANOSLEEP.SYNCS 0x989680 ;  /* 0x009896800000895d */ /* 0x004fea0003900000 */
[----:B------:R-:W2:Y:S02]  /*7d50*/  @!P0 SYNCS.PHASECHK.TRANS64 P0, [R23+URZ+0x18], R14 ;  /* 0x0000180e170085a7 */ /* 0x000ea4000800007f */
[----:B--2---:R-:W-:Y:S05]  /*7d60*/  @!P0 BRA `(.L_x_170) ;  /* 0xfffffffc00f08947 */ /* 0x004fea000383ffff */
[----:B------:R-:W-:Y:S05]  /*7d70*/  BRA `(.L_x_188) ;  /* 0xfffffff0009c7947 */ /* 0x000fea000383ffff */
.L_x_178:
[----:B------:R-:W-:Y:S01]  /*7d80*/  BSSY B0, `(.L_x_189) ;  /* 0x0000006000007945 */ /* 0x000fe20003800000 */
[----:B------:R-:W-:-:S07]  /*7d90*/  IMAD.MOV.U32 R15, RZ, RZ, -0x1 ;  /* 0xffffffffff0f7424 */ /* 0x000fce00078e00ff */
[----:B------:R-:W-:Y:S05]  /*7da0*/  WARPSYNC.COLLECTIVE R15, `(.L_x_190) ;  /* 0x000000000f0c7348 */ /* 0x000fea0003c00000 */
[----:B------:R-:W-:Y:S02]  /*7db0*/  ELECT P6, UR62, PT ;  /* 0x00000000003e782f */ /* 0x000fe400038c0000 */
[----:B------:R-:W-:Y:S01]  /*7dc0*/  MOV R14, UR62 ;  /* 0x0000003e000e7c02 */ /* 0x000fe20008000f00 */
[----:B------:R-:W-:Y:S10]  /*7dd0*/  ENDCOLLECTIVE ;  /* 0x000000000000791b */ /* 0x000ff40003800000 */
.L_x_190:
[----:B------:R-:W-:Y:S05]  /*7de0*/  BSYNC B0 ;  /* 0x0000000000007941 */ /* 0x000fea0003800000 */
.L_x_189:
[----:B------:R-:W-:Y:S05]  /*7df0*/  BRA `(.L_x_191) ;  /* 0xfffffff800f47947 */ /* 0x000fea000383ffff */
.L_x_182:
[----:B0-----:R0:W1:Y:S02]  /*7e00*/  SYNCS.PHASECHK.TRANS64.TRYWAIT P0, [R7+URZ], R2 ;  /* 0x00000002070075a7 */ /* 0x001064000800017f */
[----:B-1----:R-:W-:Y:S05]  /*7e10*/  @!P0 NANOSLEEP.SYNCS 0x989680 ;  /* 0x009896800000895d */ /* 0x002fea0003900000 */
[----:B------:R-:W1:Y:S02]  /*7e20*/  @!P0 SYNCS.PHASECHK.TRANS64 P0, [R7+URZ], R2 ;  /* 0x00000002070085a7 */ /* 0x000e64000800007f */
[----:B-1----:R-:W-:Y:S05]  /*7e30*/  @!P0 BRA `(.L_x_182) ;  /* 0xfffffffc00f08947 */ /* 0x002fea000383ffff */
[----:B------:R-:W-:Y:S05]  /*7e40*/  BRA `(.L_x_192) ;  /* 0xfffffffc00347947 */ /* 0x000fea000383ffff */
.L_x_183:
[----:B0-----:R0:W1:Y:S02]  /*7e50*/  SYNCS.PHASECHK.TRANS64.TRYWAIT P0, [R4+URZ], R3 ;  /* 0x00000003040075a7 */ /* 0x001064000800017f */
[----:B-1----:R-:W-:Y:S05]  /*7e60*/  @!P0 NANOSLEEP.SYNCS 0x989680 ;  /* 0x009896800000895d */ /* 0x002fea0003900000 */
[----:B------:R-:W1:Y:S02]  /*7e70*/  @!P0 SYNCS.PHASECHK.TRANS64 P0, [R4+URZ], R3 ;  /* 0x00000003040085a7 */ /* 0x000e64000800007f */
[----:B-1----:R-:W-:Y:S05]  /*7e80*/  @!P0 BRA `(.L_x_183) ;  /* 0xfffffffc00f08947 */ /* 0x002fea000383ffff */
[----:B------:R-:W-:Y:S05]  /*7e90*/  BRA `(.L_x_193) ;  /* 0xfffffffc003c7947 */ /* 0x000fea000383ffff */
.L_x_194:
[----:B------:R-:W-:-:S00]  /*7ea0*/  BRA `(.L_x_194) ;  /* 0xfffffffc00fc7947 */ /* 0x000fc0000383ffff */
[----:B------:R-:W-:-:S00]  /*7eb0*/  NOP ;  /* 0x0000000000007918 */ /* 0x000fc00000000000 */
        /* <DEDUP_REMOVED lines=12> */
.L_x_195:


//--------------------- .nv.global.init           --------------------------
	.section	.nv.global.init,"aw",@progbits
.nv.global.init:
	.type		$str$22,@object
	.size		$str$22,($str$23 - $str$22)
$str$22:
        /*0000*/ 	.byte	0x6b, 0x5f, 0x74, 0x69, 0x6c, 0x65, 0x5f, 0x63, 0x6f, 0x75, 0x6e, 0x74, 0x20, 0x3e, 0x3d, 0x20
        /*0010*/ 	.byte	0x31, 0x00
	.type		$str$23,@object
	.size		$str$23,(__unnamed_1 - $str$23)
$str$23:
        /*0012*/ 	.byte	0x2f, 0x74, 0x6d, 0x70, 0x2f, 0x63, 0x75, 0x74, 0x6c, 0x61, 0x73, 0x73, 0x5f, 0x73, 0x77, 0x65
        /*0022*/ 	.byte	0x65, 0x70, 0x5f, 0x73, 0x72, 0x63, 0x2f, 0x69, 0x6e, 0x63, 0x6c, 0x75, 0x64, 0x65, 0x2f, 0x63
        /*0032*/ 	.byte	0x75, 0x74, 0x6c, 0x61, 0x73, 0x73, 0x2f, 0x67, 0x65, 0x6d, 0x6d, 0x2f, 0x63, 0x6f, 0x6c, 0x6c
        /*0042*/ 	.byte	0x65, 0x63, 0x74, 0x69, 0x76, 0x65, 0x2f, 0x73, 0x6d, 0x39, 0x30, 0x5f, 0x6d, 0x6d, 0x61, 0x5f
        /*0052*/ 	.byte	0x74, 0x6d, 0x61, 0x5f, 0x67, 0x6d, 0x6d, 0x61, 0x5f, 0x73, 0x73, 0x5f, 0x77, 0x61, 0x72, 0x70
        /*0062*/ 	.byte	0x73, 0x70, 0x65, 0x63, 0x69, 0x61, 0x6c, 0x69, 0x7a, 0x65, 0x64, 0x2e, 0x68, 0x70, 0x70, 0x00
	.type		__unnamed_1,@object
	.size		__unnamed_1,(.L_0 - __unnamed_1)
__unnamed_1:
        /*0072*/ 	.byte	0x76, 0x6f, 0x69, 0x64, 0x20, 0x63, 0x75, 0x74, 0x6c, 0x61, 0x73, 0x73, 0x3a, 0x3a, 0x67, 0x65
        /* <DEDUP_REMOVED lines=180> */
        /*0bc2*/ 	.byte	0x69, 0x74, 0x79, 0x5d, 0x00
.L_0:


//--------------------- .nv.shared._ZN7cutlass13device_kernelINS_4gemm6kernel13GemmUniversalIN4cute5tupleIJiiiiEEENS1_10collective13CollectiveMmaINS1_34MainloopSm90TmaGmmaWarpSpecializedILi3ENS5_IJNS4_1CILi1EEENSA_ILi2EEESB_EEENS1_35KernelTmaWarpSpecializedCooperativeEEENS5_IJNSA_ILi128EEESG_NSA_ILi64EEEEEENS_6half_tENS5_IJlSB_lEEESJ_SK_NS4_8TiledMMAINS4_8MMA_AtomIJNS4_4SM904GMMA26MMA_64x128x16_F32F16F16_SSILNSO_5MajorE0ELSQ_0ELNSO_7ScaleInE1ELSR_1EEEEEENS4_6LayoutINS5_IJSC_SB_SB_EEENS5_IJSB_NSA_ILi0EEESW_EEEEENS5_IJNS4_10UnderscoreESZ_SZ_EEEEENS4_23SM90_TMA_LOAD_MULTICASTENS4_14ComposedLayoutINS4_7SwizzleILi3ELi4ELi3EEENS4_18smem_ptr_flag_bitsILi16EEENSU_INS5_IJNSA_ILi8EEESH_EEENS5_IJSH_SB_EEEEEEEvNS4_8identityENS4_13SM90_TMA_LOADES1C_vS1D_EENS_8epilogue10collective6detail29Sm90TmaWarpSpecializedAdapterINS1H_15DefaultEpilogueISJ_SK_SK_NS1G_6thread17LinearCombinationISJ_Li1EffLNS1L_9ScaleType4KindE0ELNS_15FloatRoundStyleE2ESJ_EENS1_15EpilogueDefaultEEEEEvvEEEEvNT_6ParamsE --------------------------
	.section	.nv.shared._ZN7cutlass13device_kernelINS_4gemm6kernel13GemmUniversalIN4cute5tupleIJiiiiEEENS1_10collective13CollectiveMmaINS1_34MainloopSm90TmaGmmaWarpSpecializedILi3ENS5_IJNS4_1CILi1EEENSA_ILi2EEESB_EEENS1_35KernelTmaWarpSpecializedCooperativeEEENS5_IJNSA_ILi128EEESG_NSA_ILi64EEEEEENS_6half_tENS5_IJlSB_lEEESJ_SK_NS4_8TiledMMAINS4_8MMA_AtomIJNS4_4SM904GMMA26MMA_64x128x16_F32F16F16_SSILNSO_5MajorE0ELSQ_0ELNSO_7ScaleInE1ELSR_1EEEEEENS4_6LayoutINS5_IJSC_SB_SB_EEENS5_IJSB_NSA_ILi0EEESW_EEEEENS5_IJNS4_10UnderscoreESZ_SZ_EEEEENS4_23SM90_TMA_LOAD_MULTICASTENS4_14ComposedLayoutINS4_7SwizzleILi3ELi4ELi3EEENS4_18smem_ptr_flag_bitsILi16EEENSU_INS5_IJNSA_ILi8EEESH_EEENS5_IJSH_SB_EEEEEEEvNS4_8identityENS4_13SM90_TMA_LOADES1C_vS1D_EENS_8epilogue10collective6detail29Sm90TmaWarpSpecializedAdapterINS1H_15DefaultEpilogueISJ_SK_SK_NS1G_6thread17LinearCombinationISJ_Li1EffLNS1L_9ScaleType4KindE0ELNS_15FloatRoundStyleE2ESJ_EENS1_15EpilogueDefaultEEEEEvvEEEEvNT_6ParamsE,"aw",@nobits
	.sectionflags	@""
	.align	16
	.zero		1024


//--------------------- .nv.shared.reserved.0     --------------------------
	.section	.nv.shared.reserved.0,"aw",@nobits
	.weak		__nv_reservedSMEM_offset_0_alias
	.size		__nv_reservedSMEM_offset_0_alias, 0, 0
	.other		__nv_reservedSMEM_offset_0_alias,@"STO_CUDA_RESERVED_SHARED STV_DEFAULT"
__nv_reservedSMEM_offset_0_alias:
	.zero		0


//--------------------- .nv.global                --------------------------
	.section	.nv.global,"aw",@nobits
.nv.global:
	.type		_ZN40_INTERNAL_e1239406_4_k_cu_78053c55_358954cute1_E,@object
	.size		_ZN40_INTERNAL_e1239406_4_k_cu_78053c55_358954cute1_E,(_ZN40_INTERNAL_e1239406_4_k_cu_78053c55_358954cuda3std3__45__cpo6cbeginE - _ZN40_INTERNAL_e1239406_4_k_cu_78053c55_358954cute1_E)
_ZN40_INTERNAL_e1239406_4_k_cu_78053c55_358954cute1_E:
	.zero		1
	.type		_ZN40_INTERNAL_e1239406_4_k_cu_78053c55_358954cuda3std3__45__cpo6cbeginE,@object
	.size		_ZN40_INTERNAL_e1239406_4_k_cu_78053c55_358954cuda3std3__45__cpo6cbeginE,(_ZN40_INTERNAL_e1239406_4_k_cu_78053c55_358954cuda3std3__48in_placeE - _ZN40_INTERNAL_e1239406_4_k_cu_78053c55_358954cuda3std3__45__cpo6cbeginE)
_ZN40_INTERNAL_e1239406_4_k_cu_78053c55_358954cuda3std3__45__cpo6cbeginE:
	.zero		1
	.type		_ZN40_INTERNAL_e1239406_4_k_cu_78053c55_358954cuda3std3__48in_placeE,@object
	.size		_ZN40_INTERNAL_e1239406_4_k_cu_78053c55_358954cuda3std3__48in_placeE,(_ZN40_INTERNAL_e1239406_4_k_cu_78053c55_358954cuda3std6ranges3__45__cpo9iter_moveE - _ZN40_INTERNAL_e1239406_4_k_cu_78053c55_358954cuda3std3__48in_placeE)
_ZN40_INTERNAL_e1239406_4_k_cu_78053c55_358954cuda3std3__48in_placeE:
	.zero		1
	.type		_ZN40_INTERNAL_e1239406_4_k_cu_78053c55_358954cuda3std6ranges3__45__cpo9iter_moveE,@object
	.size		_ZN40_INTERNAL_e1239406_4_k_cu_78053c55_358954cuda3std6ranges3__45__cpo9iter_moveE,(_ZN40_INTERNAL_e1239406_4_k_cu_78053c55_358954cuda3std3__45__cpo5beginE - _ZN40_INTERNAL_e1239406_4_k_cu_78053c55_358954cuda3std6ranges3__45__cpo9iter_moveE)
_ZN40_INTERNAL_e1239406_4_k_cu_78053c55_358954cuda3std6ranges3__45__cpo9iter_moveE:
	.zero		1
	.type		_ZN40_INTERNAL_e1239406_4_k_cu_78053c55_358954cuda3std3__45__cpo5beginE,@object
	.size		_ZN40_INTERNAL_e1239406_4_k_cu_78053c55_358954cuda3std3__45__cpo5beginE,(_ZN40_INTERNAL_e1239406_4_k_cu_78053c55_358954cuda3std3__442_GLOBAL__N__e1239406_4_k_cu_78053c55_358956ignoreE - _ZN40_INTERNAL_e1239406_4_k_cu_78053c55_358954cuda3std3__45__cpo5beginE)
_ZN40_INTERNAL_e1239406_4_k_cu_78053c55_358954cuda3std3__45__cpo5beginE:
	.zero		1
	.type		_ZN40_INTERNAL_e1239406_4_k_cu_78053c55_358954cuda3std3__442_GLOBAL__N__e1239406_4_k_cu_78053c55_358956ignoreE,@object
	.size		_ZN40_INTERNAL_e1239406_4_k_cu_78053c55_358954cuda3std3__442_GLOBAL__N__e1239406_4_k_cu_78053c55_358956ignoreE,(_ZN40_INTERNAL_e1239406_4_k_cu_78053c55_358954cute7productE - _ZN40_INTERNAL_e1239406_4_k_cu_78053c55_358954cuda3std3__442_GLOBAL__N__e1239406_4_k_cu_78053c55_358956ignoreE)
_ZN40_INTERNAL_e1239406_4_k_cu_78053c55_358954cuda3std3__442_GLOBAL__N__e1239406_4_k_cu_78053c55_358956ignoreE:
	.zero		1
	.type		_ZN40_INTERNAL_e1239406_4_k_cu_78053c55_358954cute7productE,@object
	.size		_ZN40_INTERNAL_e1239406_4_k_cu_78053c55_358954cute7productE,(_ZN40_INTERNAL_e1239406_4_k_cu_78053c55_358954cuda3std3__45__cpo3endE - _ZN40_INTERNAL_e1239406_4_k_cu_78053c55_358954cute7productE)
_ZN40_INTERNAL_e1239406_4_k_cu_78053c55_358954cute7productE:
	.zero		1
	.type		_ZN40_INTERNAL_e1239406_4_k_cu_78053c55_358954cuda3std3__45__cpo3endE,@object
	.size		_ZN40_INTERNAL_e1239406_4_k_cu_78053c55_358954cuda3std3__45__cpo3endE,(_ZN40_INTERNAL_e1239406_4_k_cu_78053c55_358954cuda3std3__419piecewise_constructE - _ZN40_INTERNAL_e1239406_4_k_cu_78053c55_358954cuda3std3__45__cpo3endE)
_ZN40_INTERNAL_e1239406_4_k_cu_78053c55_358954cuda3std3__45__cpo3endE:
	.zero		1
	.type		_ZN40_INTERNAL_e1239406_4_k_cu_78053c55_358954cuda3std3__419piecewise_constructE,@object
	.size		_ZN40_INTERNAL_e1239406_4_k_cu_78053c55_358954cuda3std3__419piecewise_constructE,(_ZN40_INTERNAL_e1239406_4_k_cu_78053c55_358954cuda3std3__45__cpo4cendE - _ZN40_INTERNAL_e1239406_4_k_cu_78053c55_358954cuda3std3__419piecewise_constructE)
_ZN40_INTERNAL_e1239406_4_k_cu_78053c55_358954cuda3std3__419piecewise_constructE:
	.zero		1
	.type		_ZN40_INTERNAL_e1239406_4_k_cu_78053c55_358954cuda3std3__45__cpo4cendE,@object
	.size		_ZN40_INTERNAL_e1239406_4_k_cu_78053c55_358954cuda3std3__45__cpo4cendE,(_ZN40_INTERNAL_e1239406_4_k_cu_78053c55_358954cuda3std6ranges3__45__cpo4swapE - _ZN40_INTERNAL_e1239406_4_k_cu_78053c55_358954cuda3std3__45__cpo4cendE)
_ZN40_INTERNAL_e1239406_4_k_cu_78053c55_358954cuda3std3__45__cpo4cendE:
	.zero		1
	.type		_ZN40_INTERNAL_e1239406_4_k_cu_78053c55_358954cuda3std6ranges3__45__cpo4swapE,@object
	.size		_ZN40_INTERNAL_e1239406_4_k_cu_78053c55_358954cuda3std6ranges3__45__cpo4swapE,(.L_8 - _ZN40_INTERNAL_e1239406_4_k_cu_78053c55_358954cuda3std6ranges3__45__cpo4swapE)
_ZN40_INTERNAL_e1239406_4_k_cu_78053c55_358954cuda3std6ranges3__45__cpo4swapE:
	.zero		1
.L_8:


//--------------------- .nv.constant0._ZN7cutlass13device_kernelINS_4gemm6kernel13GemmUniversalIN4cute5tupleIJiiiiEEENS1_10collective13CollectiveMmaINS1_34MainloopSm90TmaGmmaWarpSpecializedILi3ENS5_IJNS4_1CILi1EEENSA_ILi2EEESB_EEENS1_35KernelTmaWarpSpecializedCooperativeEEENS5_IJNSA_ILi128EEESG_NSA_ILi64EEEEEENS_6half_tENS5_IJlSB_lEEESJ_SK_NS4_8TiledMMAINS4_8MMA_AtomIJNS4_4SM904GMMA26MMA_64x128x16_F32F16F16_SSILNSO_5MajorE0ELSQ_0ELNSO_7ScaleInE1ELSR_1EEEEEENS4_6LayoutINS5_IJSC_SB_SB_EEENS5_IJSB_NSA_ILi0EEESW_EEEEENS5_IJNS4_10UnderscoreESZ_SZ_EEEEENS4_23SM90_TMA_LOAD_MULTICASTENS4_14ComposedLayoutINS4_7SwizzleILi3ELi4ELi3EEENS4_18smem_ptr_flag_bitsILi16EEENSU_INS5_IJNSA_ILi8EEESH_EEENS5_IJSH_SB_EEEEEEEvNS4_8identityENS4_13SM90_TMA_LOADES1C_vS1D_EENS_8epilogue10collective6detail29Sm90TmaWarpSpecializedAdapterINS1H_15DefaultEpilogueISJ_SK_SK_NS1G_6thread17LinearCombinationISJ_Li1EffLNS1L_9ScaleType4KindE0ELNS_15FloatRoundStyleE2ESJ_EENS1_15EpilogueDefaultEEEEEvvEEEEvNT_6ParamsE --------------------------
	.section	.nv.constant0._ZN7cutlass13device_kernelINS_4gemm6kernel13GemmUniversalIN4cute5tupleIJiiiiEEENS1_10collective13CollectiveMmaINS1_34MainloopSm90TmaGmmaWarpSpecializedILi3ENS5_IJNS4_1CILi1EEENSA_ILi2EEESB_EEENS1_35KernelTmaWarpSpecializedCooperativeEEENS5_IJNSA_ILi128EEESG_NSA_ILi64EEEEEENS_6half_tENS5_IJlSB_lEEESJ_SK_NS4_8TiledMMAINS4_8MMA_AtomIJNS4_4SM904GMMA26MMA_64x128x16_F32F16F16_SSILNSO_5MajorE0ELSQ_0ELNSO_7ScaleInE1ELSR_1EEEEEENS4_6LayoutINS5_IJSC_SB_SB_EEENS5_IJSB_NSA_ILi0EEESW_EEEEENS5_IJNS4_10UnderscoreESZ_SZ_EEEEENS4_23SM90_TMA_LOAD_MULTICASTENS4_14ComposedLayoutINS4_7SwizzleILi3ELi4ELi3EEENS4_18smem_ptr_flag_bitsILi16EEENSU_INS5_IJNSA_ILi8EEESH_EEENS5_IJSH_SB_EEEEEEEvNS4_8identityENS4_13SM90_TMA_LOADES1C_vS1D_EENS_8epilogue10collective6detail29Sm90TmaWarpSpecializedAdapterINS1H_15DefaultEpilogueISJ_SK_SK_NS1G_6thread17LinearCombinationISJ_Li1EffLNS1L_9ScaleType4KindE0ELNS_15FloatRoundStyleE2ESJ_EENS1_15EpilogueDefaultEEEEEvvEEEEvNT_6ParamsE,"a",@progbits
	.sectionflags	@""
	.align	4
.nv.constant0._ZN7cutlass13device_kernelINS_4gemm6kernel13GemmUniversalIN4cute5tupleIJiiiiEEENS1_10collective13CollectiveMmaINS1_34MainloopSm90TmaGmmaWarpSpecializedILi3ENS5_IJNS4_1CILi1EEENSA_ILi2EEESB_EEENS1_35KernelTmaWarpSpecializedCooperativeEEENS5_IJNSA_ILi128EEESG_NSA_ILi64EEEEEENS_6half_tENS5_IJlSB_lEEESJ_SK_NS4_8TiledMMAINS4_8MMA_AtomIJNS4_4SM904GMMA26MMA_64x128x16_F32F16F16_SSILNSO_5MajorE0ELSQ_0ELNSO_7ScaleInE1ELSR_1EEEEEENS4_6LayoutINS5_IJSC_SB_SB_EEENS5_IJSB_NSA_ILi0EEESW_EEEEENS5_IJNS4_10UnderscoreESZ_SZ_EEEEENS4_23SM90_TMA_LOAD_MULTICASTENS4_14ComposedLayoutINS4_7SwizzleILi3ELi4ELi3EEENS4_18smem_ptr_flag_bitsILi16EEENSU_INS5_IJNSA_ILi8EEESH_EEENS5_IJSH_SB_EEEEEEEvNS4_8identityENS4_13SM90_TMA_LOADES1C_vS1D_EENS_8epilogue10collective6detail29Sm90TmaWarpSpecializedAdapterINS1H_15DefaultEpilogueISJ_SK_SK_NS1G_6thread17LinearCombinationISJ_Li1EffLNS1L_9ScaleType4KindE0ELNS_15FloatRoundStyleE2ESJ_EENS1_15EpilogueDefaultEEEEEvvEEEEvNT_6ParamsE:
	.zero		1664


//--------------------- SYMBOLS --------------------------

	.type		.nv.reservedSmem.offset0,@object
	.size		.nv.reservedSmem.offset0,0x4
	.type		__assertfail,@function
